	.target	sm_90a

	.elftype	@"ET_EXEC"


//--------------------- .note.nv.tkinfo           --------------------------
	.section	.note.nv.tkinfo,"",@"SHT_NOTE"
	.sectionflags	@"SHF_NOTE_NV_TKINFO"
	.tkinfo
        /*0018*/ 	.word	0x00000002
        /*0030*/ 	.string	""
        /*0030*/ 	.string	"ptxas"
        /*0030*/ 	.string	"Cuda compilation tools, release 13.0, V13.0.88"
        /*0030*/ 	.string	"Build cuda_13.0.r13.0/compiler.36424714_0"
        /*0030*/ 	.string	"-arch sm_90a -m 64 "



//--------------------- .note.nv.cuinfo           --------------------------
	.section	.note.nv.cuinfo,"",@"SHT_NOTE"
	.sectionflags	@"SHF_NOTE_NV_CUINFO"
        /*0018*/ 	.short	0x0002
        /*001a*/ 	.short	0x005a
        /*001c*/ 	.short	0x0082
	.zero		2


//--------------------- .nv.info                  --------------------------
	.section	.nv.info,"",@"SHT_CUDA_INFO"
	.align	4


	//----- nvinfo : EIATTR_REGCOUNT
	.align		4
        /*0000*/ 	.byte	0x04, 0x2f
        /*0002*/ 	.short	(.L_15 - .L_14)
	.align		4
.L_14:
        /*0004*/ 	.word	index@(_ZN7cutlass13device_kernelINS_4fmha6kernel28FmhaKernelTmaWarpSpecializedINS1_10collective30FmhaMainloopTmaWarpSpecializedINS_6half_tEffN4cute5tupleIJNS7_1CILi128EEESA_NS9_ILi64EEEEEENS8_IJiNS9_ILi1EEENS8_IJiiEEEEEESF_SF_NS4_14ResidualFusionEJEEENS4_15FmhaFwdEpilogueIS6_fNS8_IJSB_SB_SA_EEEEENS2_23IndividualTileSchedulerEJEEEEEvNT_6ParamsE)
        /*0008*/ 	.word	0x000000a8


	//----- nvinfo : EIATTR_FRAME_SIZE
	.align		4
.L_15:
        /*000c*/ 	.byte	0x04, 0x11
        /*000e*/ 	.short	(.L_17 - .L_16)
	.align		4
.L_16:
        /*0010*/ 	.word	index@($__internal_0_$__cuda_sm20_rcp_rn_f32_slowpath)
        /*0014*/ 	.word	0x00000000


	//----- nvinfo : EIATTR_FRAME_SIZE
	.align		4
.L_17:
        /*0018*/ 	.byte	0x04, 0x11
        /*001a*/ 	.short	(.L_19 - .L_18)
	.align		4
.L_18:
        /*001c*/ 	.word	index@(_ZN7cutlass13device_kernelINS_4fmha6kernel28FmhaKernelTmaWarpSpecializedINS1_10collective30FmhaMainloopTmaWarpSpecializedINS_6half_tEffN4cute5tupleIJNS7_1CILi128EEESA_NS9_ILi64EEEEEENS8_IJiNS9_ILi1EEENS8_IJiiEEEEEESF_SF_NS4_14ResidualFusionEJEEENS4_15FmhaFwdEpilogueIS6_fNS8_IJSB_SB_SA_EEEEENS2_23IndividualTileSchedulerEJEEEEEvNT_6ParamsE)
        /*0020*/ 	.word	0x00000000


	//----- nvinfo : EIATTR_MIN_STACK_SIZE
	.align		4
.L_19:
        /*0024*/ 	.byte	0x04, 0x12
        /*0026*/ 	.short	(.L_21 - .L_20)
	.align		4
.L_20:
        /*0028*/ 	.word	index@(_ZN7cutlass13device_kernelINS_4fmha6kernel28FmhaKernelTmaWarpSpecializedINS1_10collective30FmhaMainloopTmaWarpSpecializedINS_6half_tEffN4cute5tupleIJNS7_1CILi128EEESA_NS9_ILi64EEEEEENS8_IJiNS9_ILi1EEENS8_IJiiEEEEEESF_SF_NS4_14ResidualFusionEJEEENS4_15FmhaFwdEpilogueIS6_fNS8_IJSB_SB_SA_EEEEENS2_23IndividualTileSchedulerEJEEEEEvNT_6ParamsE)
        /*002c*/ 	.word	0x00000000
.L_21:


//--------------------- .nv.compat                --------------------------
	.section	.nv.compat,"",@"SHT_CUDA_COMPAT_INFO"
	.align	4
        /*0000*/ 	.byte	0x02, 0x09, 0x01, 0x00, 0x02, 0x02, 0x04, 0x00, 0x02, 0x05, 0x05, 0x00, 0x03, 0x07, 0x01, 0x01
        /*0010*/ 	.byte	0x02, 0x03, 0x01, 0x00, 0x02, 0x06, 0x01, 0x00, 0x04, 0x0b, 0x08, 0x00, 0x00, 0x00, 0x00, 0x00
        /*0020*/ 	.byte	0x00, 0x00, 0x00, 0x00


//--------------------- .nv.info._ZN7cutlass13device_kernelINS_4fmha6kernel28FmhaKernelTmaWarpSpecializedINS1_10collective30FmhaMainloopTmaWarpSpecializedINS_6half_tEffN4cute5tupleIJNS7_1CILi128EEESA_NS9_ILi64EEEEEENS8_IJiNS9_ILi1EEENS8_IJiiEEEEEESF_SF_NS4_14ResidualFusionEJEEENS4_15FmhaFwdEpilogueIS6_fNS8_IJSB_SB_SA_EEEEENS2_23IndividualTileSchedulerEJEEEEEvNT_6ParamsE --------------------------
	.section	.nv.info._ZN7cutlass13device_kernelINS_4fmha6kernel28FmhaKernelTmaWarpSpecializedINS1_10collective30FmhaMainloopTmaWarpSpecializedINS_6half_tEffN4cute5tupleIJNS7_1CILi128EEESA_NS9_ILi64EEEEEENS8_IJiNS9_ILi1EEENS8_IJiiEEEEEESF_SF_NS4_14ResidualFusionEJEEENS4_15FmhaFwdEpilogueIS6_fNS8_IJSB_SB_SA_EEEEENS2_23IndividualTileSchedulerEJEEEEEvNT_6ParamsE,"",@"SHT_CUDA_INFO"
	.sectionflags	@""
	.align	4


	//----- nvinfo : EIATTR_CUDA_API_VERSION
	.align		4
        /*0000*/ 	.byte	0x04, 0x37
        /*0002*/ 	.short	(.L_23 - .L_22)
.L_22:
        /*0004*/ 	.word	0x00000082


	//----- nvinfo : EIATTR_KPARAM_INFO
	.align		4
.L_23:
        /*0008*/ 	.byte	0x04, 0x17
        /*000a*/ 	.short	(.L_25 - .L_24)
.L_24:
        /*000c*/ 	.word	0x00000000
        /*0010*/ 	.short	0x0000
        /*0012*/ 	.short	0x0070
        /*0014*/ 	.byte	0x00, 0xf0, 0x01, 0x20


	//----- nvinfo : EIATTR_SPARSE_MMA_MASK
	.align		4
.L_25:
        /*0018*/ 	.byte	0x03, 0x50
        /*001a*/ 	.short	0x0000


	//----- nvinfo : EIATTR_MAXREG_COUNT
	.align		4
        /*001c*/ 	.byte	0x03, 0x1b
        /*001e*/ 	.short	0x00a8


	//----- nvinfo : EIATTR_NUM_BARRIERS
	.align		4
        /*0020*/ 	.byte	0x02, 0x4c
        /*0022*/ 	.byte	0x02
	.zero		1


	//----- nvinfo : EIATTR_EXTERNS
	.align		4
        /*0024*/ 	.byte	0x04, 0x0f
        /*0026*/ 	.short	(.L_27 - .L_26)


	//   ....[0]....
	.align		4
.L_26:
        /*0028*/ 	.word	index@(__assertfail)


	//----- nvinfo : EIATTR_MERCURY_ISA_VERSION
	.align		4
.L_27:
        /*002c*/ 	.byte	0x03, 0x5f
        /*002e*/ 	.short	0x0101


	//----- nvinfo : EIATTR_INT_WARP_WIDE_INSTR_OFFSETS
	.align		4
        /*0030*/ 	.byte	0x04, 0x31
        /*0032*/ 	.short	(.L_29 - .L_28)


	//   ....[0]....
.L_28:
        /*0034*/ 	.word	0x000006f0


	//   ....[1]....
        /*0038*/ 	.word	0x00000700


	//   ....[2]....
        /*003c*/ 	.word	0x00000710


	//   ....[3]....
        /*0040*/ 	.word	0x00000720


	//   ....[4]....
        /*0044*/ 	.word	0x00000790


	//----- nvinfo : EIATTR_COOP_GROUP_MASK_REGIDS
	.align		4
.L_29:
        /*0048*/ 	.byte	0x04, 0x29
        /*004a*/ 	.short	(.L_31 - .L_30)


	//   ....[0]....
.L_30:
        /*004c*/ 	.word	0xffffffff


	//   ....[1]....
        /*0050*/ 	.word	0xffffffff


	//   ....[2]....
        /*0054*/ 	.word	0xffffffff


	//   ....[3]....
        /*0058*/ 	.word	0xffffffff


	//   ....[4]....
        /*005c*/ 	.word	0xffffffff


	//   ....[5]....
        /*0060*/ 	.word	0xffffffff


	//   ....[6]....
        /*0064*/ 	.word	0xffffffff


	//   ....[7]....
        /*0068*/ 	.word	0xffffffff


	//   ....[8]....
        /*006c*/ 	.word	0xffffffff


	//   ....[9]....
        /*0070*/ 	.word	0xffffffff


	//   ....[10]....
        /*0074*/ 	.word	0xffffffff


	//   ....[11]....
        /*0078*/ 	.word	0xffffffff


	//   ....[12]....
        /*007c*/ 	.word	0xffffffff


	//   ....[13]....
        /*0080*/ 	.word	0xffffffff


	//   ....[14]....
        /*0084*/ 	.word	0xffffffff


	//   ....[15]....
        /*0088*/ 	.word	0xffffffff


	//   ....[16]....
        /*008c*/ 	.word	0xffffffff


	//   ....[17]....
        /*0090*/ 	.word	0xffffffff


	//   ....[18]....
        /*0094*/ 	.word	0xffffffff


	//   ....[19]....
        /*0098*/ 	.word	0xffffffff


	//   ....[20]....
        /*009c*/ 	.word	0xffffffff


	//   ....[21]....
        /*00a0*/ 	.word	0xffffffff


	//----- nvinfo : EIATTR_COOP_GROUP_INSTR_OFFSETS
	.align		4
.L_31:
        /*00a4*/ 	.byte	0x04, 0x28
        /*00a6*/ 	.short	(.L_33 - .L_32)


	//   ....[0]....
.L_32:
        /*00a8*/ 	.word	0x00000050


	//   ....[1]....
        /*00ac*/ 	.word	0x00000080


	//   ....[2]....
        /*00b0*/ 	.word	0x000001b0


	//   ....[3]....
        /*00b4*/ 	.word	0x00000370


	//   ....[4]....
        /*00b8*/ 	.word	0x00000530


	//   ....[5]....
        /*00bc*/ 	.word	0x00000690


	//   ....[6]....
        /*00c0*/ 	.word	0x00001ab0


	//   ....[7]....
        /*00c4*/ 	.word	0x00001b80


	//   ....[8]....
        /*00c8*/ 	.word	0x000023e0


	//   ....[9]....
        /*00cc*/ 	.word	0x00002520


	//   ....[10]....
        /*00d0*/ 	.word	0x000040f0


	//   ....[11]....
        /*00d4*/ 	.word	0x00004110


	//   ....[12]....
        /*00d8*/ 	.word	0x000049a0


	//   ....[13]....
        /*00dc*/ 	.word	0x00004ae0


	//   ....[14]....
        /*00e0*/ 	.word	0x000071b0


	//   ....[15]....
        /*00e4*/ 	.word	0x000072b0


	//   ....[16]....
        /*00e8*/ 	.word	0x00007bf0


	//   ....[17]....
        /*00ec*/ 	.word	0x00007d20


	//   ....[18]....
        /*00f0*/ 	.word	0x00009750


	//   ....[19]....
        /*00f4*/ 	.word	0x00009790


	//   ....[20]....
        /*00f8*/ 	.word	0x000097e0


	//   ....[21]....
        /*00fc*/ 	.word	0x000097f0


	//----- nvinfo : EIATTR_REG_RECONFIG
	.align		4
.L_33:
        /*0100*/ 	.byte	0x01, 0x54
	.zero		2


	//----- nvinfo : EIATTR_SYSCALL_OFFSETS
	.align		4
        /*0104*/ 	.byte	0x04, 0x46
        /*0106*/ 	.short	(.L_35 - .L_34)


	//   ....[0]....
.L_34:
        /*0108*/ 	.word	0x0000a1b0


	//   ....[1]....
        /*010c*/ 	.word	0x0000a310


	//----- nvinfo : EIATTR_MBARRIER_INSTR_OFFSETS
	.align		4
.L_35:
        /*0110*/ 	.byte	0x04, 0x39
        /*0112*/ 	.short	(.L_37 - .L_36)


	//   ....[0]....
.L_36:
        /*0114*/ 	.word	0x00000320
        /*0118*/ 	.word	0x000000ff
        /*011c*/ 	.word	0x00018050
        /*0120*/ 	.short	0x0100
        /*0122*/ 	.byte	0x0b
	.zero		1


	//   ....[1]....
        /*0124*/ 	.word	0x00000330
        /*0128*/ 	.word	0x000000ff
        /*012c*/ 	.word	0x00018060
        /*0130*/ 	.short	0x0100
        /*0132*/ 	.byte	0x0b
	.zero		1


	//   ....[2]....
        /*0134*/ 	.word	0x00000340
        /*0138*/ 	.word	0x000000ff
        /*013c*/ 	.word	0x00018058
        /*0140*/ 	.short	0x0100
        /*0142*/ 	.byte	0x0b
	.zero		1


	//   ....[3]....
        /*0144*/ 	.word	0x00000350
        /*0148*/ 	.word	0x000000ff
        /*014c*/ 	.word	0x00018068
        /*0150*/ 	.short	0x0100
        /*0152*/ 	.byte	0x0b
	.zero		1


	//   ....[4]....
        /*0154*/ 	.word	0x00000480
        /*0158*/ 	.word	0x000000ff
        /*015c*/ 	.word	0x00018000
        /*0160*/ 	.short	0x0100
        /*0162*/ 	.byte	0x0b
	.zero		1


	//   ....[5]....
        /*0164*/ 	.word	0x00000490
        /*0168*/ 	.word	0x000000ff
        /*016c*/ 	.word	0x00018028
        /*0170*/ 	.short	0x0100
        /*0172*/ 	.byte	0x0b
	.zero		1


	//   ....[6]....
        /*0174*/ 	.word	0x000004a0
        /*0178*/ 	.word	0x000000ff
        /*017c*/ 	.word	0x00018008
        /*0180*/ 	.short	0x0100
        /*0182*/ 	.byte	0x0b
	.zero		1


	//   ....[7]....
        /*0184*/ 	.word	0x000004b0
        /*0188*/ 	.word	0x000000ff
        /*018c*/ 	.word	0x00018030
        /*0190*/ 	.short	0x0100
        /*0192*/ 	.byte	0x0b
	.zero		1


	//   ....[8]....
        /*0194*/ 	.word	0x000004c0
        /*0198*/ 	.word	0x000000ff
        /*019c*/ 	.word	0x00018010
        /*01a0*/ 	.short	0x0100
        /*01a2*/ 	.byte	0x0b
	.zero		1


	//   ....[9]....
        /*01a4*/ 	.word	0x000004d0
        /*01a8*/ 	.word	0x000000ff
        /*01ac*/ 	.word	0x00018038
        /*01b0*/ 	.short	0x0100
        /*01b2*/ 	.byte	0x0b
	.zero		1


	//   ....[10]....
        /*01b4*/ 	.word	0x000004e0
        /*01b8*/ 	.word	0x000000ff
        /*01bc*/ 	.word	0x00018018
        /*01c0*/ 	.short	0x0100
        /*01c2*/ 	.byte	0x0b
	.zero		1


	//   ....[11]....
        /*01c4*/ 	.word	0x000004f0
        /*01c8*/ 	.word	0x000000ff
        /*01cc*/ 	.word	0x00018040
        /*01d0*/ 	.short	0x0100
        /*01d2*/ 	.byte	0x0b
	.zero		1


	//   ....[12]....
        /*01d4*/ 	.word	0x00000500
        /*01d8*/ 	.word	0x000000ff
        /*01dc*/ 	.word	0x00018020
        /*01e0*/ 	.short	0x0100
        /*01e2*/ 	.byte	0x0b
	.zero		1


	//   ....[13]....
        /*01e4*/ 	.word	0x00000510
        /*01e8*/ 	.word	0x000000ff
        /*01ec*/ 	.word	0x00018048
        /*01f0*/ 	.short	0x0100
        /*01f2*/ 	.byte	0x0b
	.zero		1


	//   ....[14]....
        /*01f4*/ 	.word	0x00000640
        /*01f8*/ 	.word	0x000000ff
        /*01fc*/ 	.word	0x00018070
        /*0200*/ 	.short	0x0100
        /*0202*/ 	.byte	0x0b
	.zero		1


	//   ....[15]....
        /*0204*/ 	.word	0x00000650
        /*0208*/ 	.word	0x000000ff
        /*020c*/ 	.word	0x00018080
        /*0210*/ 	.short	0x0100
        /*0212*/ 	.byte	0x0b
	.zero		1


	//   ....[16]....
        /*0214*/ 	.word	0x00000660
        /*0218*/ 	.word	0x000000ff
        /*021c*/ 	.word	0x00018078
        /*0220*/ 	.short	0x0100
        /*0222*/ 	.byte	0x0b
	.zero		1


	//   ....[17]....
        /*0224*/ 	.word	0x00000670
        /*0228*/ 	.word	0x000000ff
        /*022c*/ 	.word	0x00018088
        /*0230*/ 	.short	0x0100
        /*0232*/ 	.byte	0x0b
	.zero		1


	//   ....[18]....
        /*0234*/ 	.word	0x000007b0
        /*0238*/ 	.word	0x000000ff
        /*023c*/ 	.word	0x00018090
        /*0240*/ 	.short	0x0100
        /*0242*/ 	.byte	0x08
	.zero		1


	//   ....[19]....
        /*0244*/ 	.word	0x000007c0
        /*0248*/ 	.word	0x000000ff
        /*024c*/ 	.word	0x00018098
        /*0250*/ 	.short	0x0100
        /*0252*/ 	.byte	0x08
	.zero		1


	//   ....[20]....
        /*0254*/ 	.word	0x000007d0
        /*0258*/ 	.word	0x000000ff
        /*025c*/ 	.word	0x000180a0
        /*0260*/ 	.short	0x0100
        /*0262*/ 	.byte	0x08
	.zero		1


	//   ....[21]....
        /*0264*/ 	.word	0x000007e0
        /*0268*/ 	.word	0x000000ff
        /*026c*/ 	.word	0x000180a8
        /*0270*/ 	.short	0x0100
        /*0272*/ 	.byte	0x08
	.zero		1


	//   ....[22]....
        /*0274*/ 	.word	0x000008e0
        /*0278*/ 	.word	0x000000ff
        /*027c*/ 	.word	0x000180c0
        /*0280*/ 	.short	0x0100
        /*0282*/ 	.byte	0x0b
	.zero		1


	//   ....[23]....
        /*0284*/ 	.word	0x000008f0
        /*0288*/ 	.word	0x000000ff
        /*028c*/ 	.word	0x000180d0
        /*0290*/ 	.short	0x0100
        /*0292*/ 	.byte	0x0b
	.zero		1


	//   ....[24]....
        /*0294*/ 	.word	0x00000900
        /*0298*/ 	.word	0x000000ff
        /*029c*/ 	.word	0x000180c8
        /*02a0*/ 	.short	0x0100
        /*02a2*/ 	.byte	0x0b
	.zero		1


	//   ....[25]....
        /*02a4*/ 	.word	0x00000910
        /*02a8*/ 	.word	0x000000ff
        /*02ac*/ 	.word	0x000180d8
        /*02b0*/ 	.short	0x0100
        /*02b2*/ 	.byte	0x0b
	.zero		1


	//   ....[26]....
        /*02b4*/ 	.word	0x00000d90
        /*02b8*/ 	.word	0x000000ff
        /*02bc*/ 	.word	0x00018050
        /*02c0*/ 	.short	0x010a
        /*02c2*/ 	.byte	0x06
	.zero		1


	//   ....[27]....
        /*02c4*/ 	.word	0x00000e10
        /*02c8*/ 	.word	0x000000ff
        /*02cc*/ 	.word	0x00018000
        /*02d0*/ 	.short	0x010a
        /*02d2*/ 	.byte	0x25
	.zero		1


	//   ....[28]....
        /*02d4*/ 	.word	0x00000e60
        /*02d8*/ 	.word	0x000000ff
        /*02dc*/ 	.word	0xfffffff8
        /*02e0*/ 	.short	0x010a
        /*02e2*/ 	.byte	0x17
	.zero		1


	//   ....[29]....
        /*02e4*/ 	.word	0x00003640
        /*02e8*/ 	.word	0x00000000
        /*02ec*/ 	.word	0x00000000
        /*02f0*/ 	.short	0x0101
        /*02f2*/ 	.byte	0x15
	.zero		1


	//   ....[30]....
        /*02f4*/ 	.word	0x00003840
        /*02f8*/ 	.word	0x000000ff
        /*02fc*/ 	.word	0x00018008
        /*0300*/ 	.short	0x010a
        /*0302*/ 	.byte	0x25
	.zero		1


	//   ....[31]....
        /*0304*/ 	.word	0x00003b80
        /*0308*/ 	.word	0x000000ff
        /*030c*/ 	.word	0x00000000
        /*0310*/ 	.short	0x0101
        /*0312*/ 	.byte	0x06
	.zero		1


	//   ....[32]....
        /*0314*/ 	.word	0x00003d00
        /*0318*/ 	.word	0x000000ff
        /*031c*/ 	.word	0x00018000
        /*0320*/ 	.short	0x010a
        /*0322*/ 	.byte	0x06
	.zero		1


	//   ....[33]....
        /*0324*/ 	.word	0x00005d20
        /*0328*/ 	.word	0x000000ff
        /*032c*/ 	.word	0x00018000
        /*0330*/ 	.short	0x010a
        /*0332*/ 	.byte	0x06
	.zero		1


	//   ....[34]....
        /*0334*/ 	.word	0x000060c0
        /*0338*/ 	.word	0x000000ff
        /*033c*/ 	.word	0x00018000
        /*0340*/ 	.short	0x010a
        /*0342*/ 	.byte	0x06
	.zero		1


	//   ....[35]....
        /*0344*/ 	.word	0x000063c0
        /*0348*/ 	.word	0x000000ff
        /*034c*/ 	.word	0x00000000
        /*0350*/ 	.short	0x0101
        /*0352*/ 	.byte	0x06
	.zero		1


	//   ....[36]....
        /*0354*/ 	.word	0x00006470
        /*0358*/ 	.word	0x000000ff
        /*035c*/ 	.word	0x00000000
        /*0360*/ 	.short	0x0101
        /*0362*/ 	.byte	0x06
	.zero		1


	//   ....[37]....
        /*0364*/ 	.word	0x00006620
        /*0368*/ 	.word	0x000000ff
        /*036c*/ 	.word	0x00018000
        /*0370*/ 	.short	0x010a
        /*0372*/ 	.byte	0x06
	.zero		1


	//   ....[38]....
        /*0374*/ 	.word	0x00008f30
        /*0378*/ 	.word	0x000000ff
        /*037c*/ 	.word	0x00018000
        /*0380*/ 	.short	0x010a
        /*0382*/ 	.byte	0x06
	.zero		1


	//   ....[39]....
        /*0384*/ 	.word	0x00009290
        /*0388*/ 	.word	0x000000ff
        /*038c*/ 	.word	0x00018000
        /*0390*/ 	.short	0x010a
        /*0392*/ 	.byte	0x06
	.zero		1


	//   ....[40]....
        /*0394*/ 	.word	0x00009590
        /*0398*/ 	.word	0x000000ff
        /*039c*/ 	.word	0x00000000
        /*03a0*/ 	.short	0x0101
        /*03a2*/ 	.byte	0x06
	.zero		1


	//   ....[41]....
        /*03a4*/ 	.word	0x00009640
        /*03a8*/ 	.word	0x000000ff
        /*03ac*/ 	.word	0x00000000
        /*03b0*/ 	.short	0x0101
        /*03b2*/ 	.byte	0x06
	.zero		1


	//   ....[42]....
        /*03b4*/ 	.word	0x00009ce0
        /*03b8*/ 	.word	0x000000ff
        /*03bc*/ 	.word	0x00000008
        /*03c0*/ 	.short	0x010a
        /*03c2*/ 	.byte	0x17
	.zero		1


	//   ....[43]....
        /*03c4*/ 	.word	0x0000ab10
        /*03c8*/ 	.word	0x00000000
        /*03cc*/ 	.word	0x00018090
        /*03d0*/ 	.short	0x0101
        /*03d2*/ 	.byte	0x25
	.zero		1


	//   ....[44]....
        /*03d4*/ 	.word	0x0000ac60
        /*03d8*/ 	.word	0x00000004
        /*03dc*/ 	.word	0x00018060
        /*03e0*/ 	.short	0x010a
        /*03e2*/ 	.byte	0x3f
	.zero		1


	//   ....[45]....
        /*03e4*/ 	.word	0x0000aec0
        /*03e8*/ 	.word	0x00000005
        /*03ec*/ 	.word	0x00018028
        /*03f0*/ 	.short	0x010a
        /*03f2*/ 	.byte	0x3f
	.zero		1


	//   ....[46]....
        /*03f4*/ 	.word	0x0000b100
        /*03f8*/ 	.word	0x00000005
        /*03fc*/ 	.word	0x00018060
        /*0400*/ 	.short	0x010a
        /*0402*/ 	.byte	0x3f
	.zero		1


	//   ....[47]....
        /*0404*/ 	.word	0x0000b370
        /*0408*/ 	.word	0x00000004
        /*040c*/ 	.word	0x00018028
        /*0410*/ 	.short	0x010a
        /*0412*/ 	.byte	0x3f
	.zero		1


	//   ....[48]....
        /*0414*/ 	.word	0x0000b6a0
        /*0418*/ 	.word	0x00000006
        /*041c*/ 	.word	0x00018028
        /*0420*/ 	.short	0x010a
        /*0422*/ 	.byte	0x3f
	.zero		1


	//   ....[49]....
        /*0424*/ 	.word	0x0000b910
        /*0428*/ 	.word	0x00000006
        /*042c*/ 	.word	0x00018028
        /*0430*/ 	.short	0x010a
        /*0432*/ 	.byte	0x3f
	.zero		1


	//   ....[50]....
        /*0434*/ 	.word	0x0000bb70
        /*0438*/ 	.word	0x00000005
        /*043c*/ 	.word	0x00018050
        /*0440*/ 	.short	0x010a
        /*0442*/ 	.byte	0x3f
	.zero		1


	//   ....[51]....
        /*0444*/ 	.word	0x0000bbd0
        /*0448*/ 	.word	0x00000000
        /*044c*/ 	.word	0x00018000
        /*0450*/ 	.short	0x010a
        /*0452*/ 	.byte	0x3f
	.zero		1


	//   ....[52]....
        /*0454*/ 	.word	0x0000bc30
        /*0458*/ 	.word	0x00000005
        /*045c*/ 	.word	0xfffffff8
        /*0460*/ 	.short	0x010a
        /*0462*/ 	.byte	0x3f
	.zero		1


	//   ....[53]....
        /*0464*/ 	.word	0x0000bc90
        /*0468*/ 	.word	0x00000008
        /*046c*/ 	.word	0x00018008
        /*0470*/ 	.short	0x010a
        /*0472*/ 	.byte	0x3f
	.zero		1


	//   ....[54]....
        /*0474*/ 	.word	0x0000bcf0
        /*0478*/ 	.word	0x00000005
        /*047c*/ 	.word	0x00018000
        /*0480*/ 	.short	0x010a
        /*0482*/ 	.byte	0x3f
	.zero		1


	//   ....[55]....
        /*0484*/ 	.word	0x0000bd50
        /*0488*/ 	.word	0x00000008
        /*048c*/ 	.word	0x00018000
        /*0490*/ 	.short	0x010a
        /*0492*/ 	.byte	0x3f
	.zero		1


	//   ....[56]....
        /*0494*/ 	.word	0x0000bdb0
        /*0498*/ 	.word	0x00000005
        /*049c*/ 	.word	0x00018000
        /*04a0*/ 	.short	0x010a
        /*04a2*/ 	.byte	0x3f
	.zero		1


	//   ....[57]....
        /*04a4*/ 	.word	0x0000be10
        /*04a8*/ 	.word	0x00000008
        /*04ac*/ 	.word	0x00018000
        /*04b0*/ 	.short	0x010a
        /*04b2*/ 	.byte	0x3f
	.zero		1


	//   ....[58]....
        /*04b4*/ 	.word	0x0000be70
        /*04b8*/ 	.word	0x00000003
        /*04bc*/ 	.word	0x00000008
        /*04c0*/ 	.short	0x010a
        /*04c2*/ 	.byte	0x3f
	.zero		1


	//   ....[59]....
        /*04c4*/ 	.word	0x0000bec0
        /*04c8*/ 	.word	0x00000004
        /*04cc*/ 	.word	0x00018060
        /*04d0*/ 	.short	0x010a
        /*04d2*/ 	.byte	0x3f
	.zero		1


	//   ....[60]....
        /*04d4*/ 	.word	0x0000bf10
        /*04d8*/ 	.word	0x00000005
        /*04dc*/ 	.word	0x00018028
        /*04e0*/ 	.short	0x010a
        /*04e2*/ 	.byte	0x3f
	.zero		1


	//   ....[61]....
        /*04e4*/ 	.word	0x0000bf60
        /*04e8*/ 	.word	0x00000005
        /*04ec*/ 	.word	0x00018060
        /*04f0*/ 	.short	0x010a
        /*04f2*/ 	.byte	0x3f
	.zero		1


	//   ....[62]....
        /*04f4*/ 	.word	0x0000bfb0
        /*04f8*/ 	.word	0x00000004
        /*04fc*/ 	.word	0x00018028
        /*0500*/ 	.short	0x010a
        /*0502*/ 	.byte	0x3f
	.zero		1


	//   ....[63]....
        /*0504*/ 	.word	0x0000c000
        /*0508*/ 	.word	0x00000006
        /*050c*/ 	.word	0x00018028
        /*0510*/ 	.short	0x010a
        /*0512*/ 	.byte	0x3f
	.zero		1


	//   ....[64]....
        /*0514*/ 	.word	0x0000c050
        /*0518*/ 	.word	0x00000006
        /*051c*/ 	.word	0x00018028
        /*0520*/ 	.short	0x010a
        /*0522*/ 	.byte	0x3f
	.zero		1


	//----- nvinfo : EIATTR_NUM_MBARRIERS
	.align		4
.L_37:
        /*0524*/ 	.byte	0x03, 0x38
        /*0526*/ 	.short	0x001a


	//----- nvinfo : EIATTR_EXIT_INSTR_OFFSETS
	.align		4
        /*0528*/ 	.byte	0x04, 0x1c
        /*052a*/ 	.short	(.L_39 - .L_38)


	//   ....[0]....
.L_38:
        /*052c*/ 	.word	0x000009b0


	//   ....[1]....
        /*0530*/ 	.word	0x0000ab20


	//   ....[2]....
        /*0534*/ 	.word	0x0000ab60


	//   ....[3]....
        /*0538*/ 	.word	0x0000b570


	//   ....[4]....
        /*053c*/ 	.word	0x0000bb50


	//----- nvinfo : EIATTR_MAX_THREADS
	.align		4
.L_39:
        /*0540*/ 	.byte	0x04, 0x05
        /*0542*/ 	.short	(.L_41 - .L_40)
.L_40:
        /*0544*/ 	.word	0x00000180
        /*0548*/ 	.word	0x00000001
        /*054c*/ 	.word	0x00000001


	//----- nvinfo : EIATTR_CRS_STACK_SIZE
	.align		4
.L_41:
        /*0550*/ 	.byte	0x04, 0x1e
        /*0552*/ 	.short	(.L_43 - .L_42)
.L_42:
        /*0554*/ 	.word	0x00000000


	//----- nvinfo : EIATTR_CBANK_PARAM_SIZE
	.align		4
.L_43:
        /*0558*/ 	.byte	0x03, 0x19
        /*055a*/ 	.short	0x0870


	//----- nvinfo : EIATTR_PARAM_CBANK
	.align		4
        /*055c*/ 	.byte	0x04, 0x0a
        /*055e*/ 	.short	(.L_45 - .L_44)
	.align		4
.L_44:
        /*0560*/ 	.word	index@(.nv.constant0._ZN7cutlass13device_kernelINS_4fmha6kernel28FmhaKernelTmaWarpSpecializedINS1_10collective30FmhaMainloopTmaWarpSpecializedINS_6half_tEffN4cute5tupleIJNS7_1CILi128EEESA_NS9_ILi64EEEEEENS8_IJiNS9_ILi1EEENS8_IJiiEEEEEESF_SF_NS4_14ResidualFusionEJEEENS4_15FmhaFwdEpilogueIS6_fNS8_IJSB_SB_SA_EEEEENS2_23IndividualTileSchedulerEJEEEEEvNT_6ParamsE)
        /*0564*/ 	.short	0x0210
        /*0566*/ 	.short	0x0870


	//----- nvinfo : EIATTR_SW_WAR
	.align		4
.L_45:
        /*0568*/ 	.byte	0x04, 0x36
        /*056a*/ 	.short	(.L_47 - .L_46)
.L_46:
        /*056c*/ 	.word	0x00000008
.L_47:


//--------------------- .nv.callgraph             --------------------------
	.section	.nv.callgraph,"",@"SHT_CUDA_CALLGRAPH"
	.align	4
	.sectionentsize	8
	.align		4
        /*0000*/ 	.word	0x00000000
	.align		4
        /*0004*/ 	.word	0xffffffff
	.align		4
        /*0008*/ 	.word	index@(_ZN7cutlass13device_kernelINS_4fmha6kernel28FmhaKernelTmaWarpSpecializedINS1_10collective30FmhaMainloopTmaWarpSpecializedINS_6half_tEffN4cute5tupleIJNS7_1CILi128EEESA_NS9_ILi64EEEEEENS8_IJiNS9_ILi1EEENS8_IJiiEEEEEESF_SF_NS4_14ResidualFusionEJEEENS4_15FmhaFwdEpilogueIS6_fNS8_IJSB_SB_SA_EEEEENS2_23IndividualTileSchedulerEJEEEEEvNT_6ParamsE)
	.align		4
        /*000c*/ 	.word	index@(__assertfail)
	.align		4
        /*0010*/ 	.word	0x00000000
	.align		4
        /*0014*/ 	.word	0xfffffffe
	.align		4
        /*0018*/ 	.word	0x00000000
	.align		4
        /*001c*/ 	.word	0xfffffffd
	.align		4
        /*0020*/ 	.word	0x00000000
	.align		4
        /*0024*/ 	.word	0xfffffffc


//--------------------- .nv.constant4             --------------------------
	.section	.nv.constant4,"a",@progbits
	.align	8
	.align		8
.nv.constant4:
        /*0000*/ 	.dword	__assertfail
	.align		8
        /*0008*/ 	.dword	__unnamed_1
	.align		8
        /*0010*/ 	.dword	_ZN39_INTERNAL_2785808b_4_k_cu_9e2b0397_30344cuda3std3__45__cpo5beginE
	.align		8
        /*0018*/ 	.dword	_ZN39_INTERNAL_2785808b_4_k_cu_9e2b0397_30344cuda3std3__45__cpo3endE
	.align		8
        /*0020*/ 	.dword	_ZN39_INTERNAL_2785808b_4_k_cu_9e2b0397_30344cuda3std3__45__cpo6cbeginE
	.align		8
        /*0028*/ 	.dword	_ZN39_INTERNAL_2785808b_4_k_cu_9e2b0397_30344cuda3std3__45__cpo4cendE
	.align		8
        /*0030*/ 	.dword	_ZN39_INTERNAL_2785808b_4_k_cu_9e2b0397_30344cuda3std3__441_GLOBAL__N__2785808b_4_k_cu_9e2b0397_30346ignoreE
	.align		8
        /*0038*/ 	.dword	_ZN39_INTERNAL_2785808b_4_k_cu_9e2b0397_30344cuda3std3__419piecewise_constructE
	.align		8
        /*0040*/ 	.dword	_ZN39_INTERNAL_2785808b_4_k_cu_9e2b0397_30344cuda3std3__48in_placeE
	.align		8
        /*0048*/ 	.dword	_ZN39_INTERNAL_2785808b_4_k_cu_9e2b0397_30344cuda3std6ranges3__45__cpo4swapE
	.align		8
        /*0050*/ 	.dword	_ZN39_INTERNAL_2785808b_4_k_cu_9e2b0397_30344cuda3std6ranges3__45__cpo9iter_moveE
	.align		8
        /*0058*/ 	.dword	_ZN39_INTERNAL_2785808b_4_k_cu_9e2b0397_30344cute7productE
	.align		8
        /*0060*/ 	.dword	_ZN39_INTERNAL_2785808b_4_k_cu_9e2b0397_30344cute1_E
	.align		8
        /*0068*/ 	.dword	$str$24
	.align		8
        /*0070*/ 	.dword	$str$25


//--------------------- .text._ZN7cutlass13device_kernelINS_4fmha6kernel28FmhaKernelTmaWarpSpecializedINS1_10collective30FmhaMainloopTmaWarpSpecializedINS_6half_tEffN4cute5tupleIJNS7_1CILi128EEESA_NS9_ILi64EEEEEENS8_IJiNS9_ILi1EEENS8_IJiiEEEEEESF_SF_NS4_14ResidualFusionEJEEENS4_15FmhaFwdEpilogueIS6_fNS8_IJSB_SB_SA_EEEEENS2_23IndividualTileSchedulerEJEEEEEvNT_6ParamsE --------------------------
	.section	.text._ZN7cutlass13device_kernelINS_4fmha6kernel28FmhaKernelTmaWarpSpecializedINS1_10collective30FmhaMainloopTmaWarpSpecializedINS_6half_tEffN4cute5tupleIJNS7_1CILi128EEESA_NS9_ILi64EEEEEENS8_IJiNS9_ILi1EEENS8_IJiiEEEEEESF_SF_NS4_14ResidualFusionEJEEENS4_15FmhaFwdEpilogueIS6_fNS8_IJSB_SB_SA_EEEEENS2_23IndividualTileSchedulerEJEEEEEvNT_6ParamsE,"ax",@progbits
	.align	128
.text._ZN7cutlass13device_kernelINS_4fmha6kernel28FmhaKernelTmaWarpSpecializedINS1_10collective30FmhaMainloopTmaWarpSpecializedINS_6half_tEffN4cute5tupleIJNS7_1CILi128EEESA_NS9_ILi64EEEEEENS8_IJiNS9_ILi1EEENS8_IJiiEEEEEESF_SF_NS4_14ResidualFusionEJEEENS4_15FmhaFwdEpilogueIS6_fNS8_IJSB_SB_SA_EEEEENS2_23IndividualTileSchedulerEJEEEEEvNT_6ParamsE:
        .type           _ZN7cutlass13device_kernelINS_4fmha6kernel28FmhaKernelTmaWarpSpecializedINS1_10collective30FmhaMainloopTmaWarpSpecializedINS_6half_tEffN4cute5tupleIJNS7_1CILi128EEESA_NS9_ILi64EEEEEENS8_IJiNS9_ILi1EEENS8_IJiiEEEEEESF_SF_NS4_14ResidualFusionEJEEENS4_15FmhaFwdEpilogueIS6_fNS8_IJSB_SB_SA_EEEEENS2_23IndividualTileSchedulerEJEEEEEvNT_6ParamsE,@function
        .size           _ZN7cutlass13device_kernelINS_4fmha6kernel28FmhaKernelTmaWarpSpecializedINS1_10collective30FmhaMainloopTmaWarpSpecializedINS_6half_tEffN4cute5tupleIJNS7_1CILi128EEESA_NS9_ILi64EEEEEENS8_IJiNS9_ILi1EEENS8_IJiiEEEEEESF_SF_NS4_14ResidualFusionEJEEENS4_15FmhaFwdEpilogueIS6_fNS8_IJSB_SB_SA_EEEEENS2_23IndividualTileSchedulerEJEEEEEvNT_6ParamsE,(.L_x_119 - _ZN7cutlass13device_kernelINS_4fmha6kernel28FmhaKernelTmaWarpSpecializedINS1_10collective30FmhaMainloopTmaWarpSpecializedINS_6half_tEffN4cute5tupleIJNS7_1CILi128EEESA_NS9_ILi64EEEEEENS8_IJiNS9_ILi1EEENS8_IJiiEEEEEESF_SF_NS4_14ResidualFusionEJEEENS4_15FmhaFwdEpilogueIS6_fNS8_IJSB_SB_SA_EEEEENS2_23IndividualTileSchedulerEJEEEEEvNT_6ParamsE)
        .other          _ZN7cutlass13device_kernelINS_4fmha6kernel28FmhaKernelTmaWarpSpecializedINS1_10collective30FmhaMainloopTmaWarpSpecializedINS_6half_tEffN4cute5tupleIJNS7_1CILi128EEESA_NS9_ILi64EEEEEENS8_IJiNS9_ILi1EEENS8_IJiiEEEEEESF_SF_NS4_14ResidualFusionEJEEENS4_15FmhaFwdEpilogueIS6_fNS8_IJSB_SB_SA_EEEEENS2_23IndividualTileSchedulerEJEEEEEvNT_6ParamsE,@"STO_CUDA_ENTRY STV_DEFAULT"
_ZN7cutlass13device_kernelINS_4fmha6kernel28FmhaKernelTmaWarpSpecializedINS1_10collective30FmhaMainloopTmaWarpSpecializedINS_6half_tEffN4cute5tupleIJNS7_1CILi128EEESA_NS9_ILi64EEEEEENS8_IJiNS9_ILi1EEENS8_IJiiEEEEEESF_SF_NS4_14ResidualFusionEJEEENS4_15FmhaFwdEpilogueIS6_fNS8_IJSB_SB_SA_EEEEENS2_23IndividualTileSchedulerEJEEEEEvNT_6ParamsE:
[----:B------:R-:W1:Y:S01]  /*0000*/  LDC R1, c[0x0][0x28] ;  /* 0x00000a00ff017b82 */ /* 0x000e620000000800 */
[----:B------:R-:W2:Y:S01]  /*0010*/  S2R R0, SR_TID.X ;  /* 0x0000000000007919 */ /* 0x000ea20000002100 */
[----:B------:R-:W-:Y:S01]  /*0020*/  ELECT P1, URZ, PT ;  /* 0x00000000003f782f */ /* 0x000fe20003820000 */
[----:B------:R-:W-:Y:S01]  /*0030*/  BSSY B0, `(.L_x_0) ;  /* 0x0000017000007945 */ /* 0x000fe20003800000 */
[----:B--2---:R-:W-:-:S05]  /*0040*/  SHF.R.U32.HI R2, RZ, 0x5, R0 ;  /* 0x00000005ff027819 */ /* 0x004fca0000011600 */
[----:B------:R-:W2:Y:S02]  /*0050*/  SHFL.IDX PT, R3, R2, RZ, 0x1f ;  /* 0x00001fff02037589 */ /* 0x000ea400000e0000 */
[----:B--2---:R-:W-:Y:S02]  /*0060*/  R2UR UR4, R3 ;  /* 0x00000000030472ca */ /* 0x004fe400000e0000 */
[----:B------:R-:W-:-:S06]  /*0070*/  SHF.R.U32.HI R3, RZ, 0x7, R0 ;  /* 0x00000007ff037819 */ /* 0x000fcc0000011600 */
[----:B------:R-:W2:Y:S05]  /*0080*/  SHFL.IDX PT, R3, R3, RZ, 0x1f ;  /* 0x00001fff03037589 */ /* 0x000eaa00000e0000 */
[----:B------:R-:W-:Y:S02]  /*0090*/  USHF.R.S32.HI UR5, URZ, 0x1f, UR4 ;  /* 0x0000001f3f057899 */ /* 0x000fe40008011404 */
[----:B------:R-:W-:Y:S02]  /*00a0*/  ISETP.NE.OR P0, PT, RZ, UR4, !P1 ;  /* 0x00000004ff007c0c */ /* 0x000fe4000cf05670 */
[----:B------:R-:W-:-:S04]  /*00b0*/  ULEA.HI UR5, UR5, UR4, URZ, 0x2 ;  /* 0x0000000405057291 */ /* 0x000fc8000f8f103f */
[----:B------:R-:W-:-:S04]  /*00c0*/  ULOP3.LUT UR5, UR5, 0xfffffffc, URZ, 0xc0, !UPT ;  /* 0xfffffffc05057892 */ /* 0x000fc8000f8ec03f */
[----:B------:R-:W-:-:S03]  /*00d0*/  UIADD3 UR10, UR4, -UR5, URZ ;  /* 0x80000005040a7290 */ /* 0x000fc6000fffe03f */
[----:B-1----:R-:W-:Y:S09]  /*00e0*/  @P0 BRA `(.L_x_1) ;  /* 0x00000000002c0947 */ /* 0x002ff20003800000 */
[----:B------:R-:W-:Y:S02]  /*00f0*/  ULDC.64 UR4, c[0x0][0x198] ;  /* 0x0000660000047ab9 */ /* 0x000fe40000000a00 */
[----:B------:R-:W-:Y:S02]  /*0100*/  UIADD3 UR6, UP0, UR4, 0xf0, URZ ;  /* 0x000000f004067890 */ /* 0x000fe4000ff1e03f */
[----:B------:R-:W-:Y:S02]  /*0110*/  UIADD3 UR8, UP1, UR4, 0x1f0, URZ ;  /* 0x000001f004087890 */ /* 0x000fe4000ff3e03f */
[----:B------:R-:W-:Y:S02]  /*0120*/  UIADD3 UR4, UP2, UR4, 0x2f0, URZ ;  /* 0x000002f004047890 */ /* 0x000fe4000ff5e03f */
[----:B------:R-:W-:Y:S02]  /*0130*/  UIADD3.X UR7, URZ, UR5, URZ, UP0, !UPT ;  /* 0x000000053f077290 */ /* 0x000fe400087fe43f */
[----:B------:R-:W-:-:S02]  /*0140*/  UIADD3.X UR9, URZ, UR5, URZ, UP1, !UPT ;  /* 0x000000053f097290 */ /* 0x000fc40008ffe43f */
[----:B------:R-:W-:-:S05]  /*0150*/  UIADD3.X UR5, URZ, UR5, URZ, UP2, !UPT ;  /* 0x000000053f057290 */ /* 0x000fca00097fe43f */
[----:B------:R1:W-:Y:S02]  /*0160*/  UTMACCTL.PF [UR6] ;  /* 0x00000000060079b9 */ /* 0x0003e40008040000 */
[----:B------:R1:W-:Y:S02]  /*0170*/  UTMACCTL.PF [UR8] ;  /* 0x00000000080079b9 */ /* 0x0003e40008040000 */
[----:B------:R1:W-:Y:S02]  /*0180*/  UTMACCTL.PF [UR4] ;  /* 0x00000000040079b9 */ /* 0x0003e40008040000 */
[----:B-1----:R-:W-:Y:S01]  /*0190*/  NOP ;  /* 0x0000000000007918 */ /* 0x002fe20000000000 */
.L_x_1:
[----:B------:R-:W-:Y:S05]  /*01a0*/  BSYNC B0 ;  /* 0x0000000000007941 */ /* 0x000fea0003800000 */
.L_x_0:
[----:B------:R-:W1:Y:S01]  /*01b0*/  SHFL.IDX PT, R4, R2, RZ, 0x1f ;  /* 0x00001fff02047589 */ /* 0x000e6200000e0000 */
[----:B--2---:R-:W-:Y:S01]  /*01c0*/  R2UR UR36, R3 ;  /* 0x00000000032472ca */ /* 0x004fe200000e0000 */
[----:B------:R-:W-:-:S12]  /*01d0*/  UISETP.NE.AND UP0, UPT, UR10, 0x1, UPT ;  /* 0x000000010a00788c */ /* 0x000fd8000bf05270 */
[----:B------:R-:W-:Y:S02]  /*01e0*/  UIADD3 UR7, UR36, -0x1, URZ ;  /* 0xffffffff24077890 */ /* 0x000fe4000fffe03f */
[----:B------:R-:W-:Y:S02]  /*01f0*/  UISETP.EQ.AND UP2, UPT, UR36, URZ, !UP0 ;  /* 0x0000003f2400728c */ /* 0x000fe4000c742270 */
[----:B------:R-:W-:Y:S02]  /*0200*/  UISETP.GE.U32.AND UP1, UPT, UR7, 0x4, UPT ;  /* 0x000000040700788c */ /* 0x000fe4000bf26070 */
[----:B------:R-:W-:Y:S01]  /*0210*/  USEL UR6, URZ, 0x1, !UP2 ;  /* 0x000000013f067887 */ /* 0x000fe2000d000000 */
[----:B-1----:R-:W-:-:S03]  /*0220*/  ISETP.NE.AND P0, PT, R4, RZ, PT ;  /* 0x000000ff0400720c */ /* 0x002fc60003f05270 */
[----:B------:R-:W-:-:S10]  /*0230*/  USEL UR6, UR6, 0x2, UP1 ;  /* 0x0000000206067887 */ /* 0x000fd40008800000 */
[----:B------:R-:W-:Y:S05]  /*0240*/  @P0 BRA `(.L_x_2) ;  /* 0x0000000000480947 */ /* 0x000fea0003800000 */
[----:B------:R-:W1:Y:S01]  /*0250*/  S2UR UR11, SR_CgaCtaId ;  /* 0x00000000000b79c3 */ /* 0x000e620000008800 */
[----:B------:R-:W-:Y:S01]  /*0260*/  UMOV UR4, 0x400 ;  /* 0x0000040000047882 */ /* 0x000fe20000000000 */
[----:B------:R-:W-:Y:S01]  /*0270*/  UMOV UR5, 0x1 ;  /* 0x0000000100057882 */ /* 0x000fe20000000000 */
[----:B------:R-:W-:Y:S01]  /*0280*/  UMOV UR8, 0x80 ;  /* 0x0000008000087882 */ /* 0x000fe20000000000 */
[----:B------:R-:W-:Y:S01]  /*0290*/  ELECT P0, URZ, PT ;  /* 0x00000000003f782f */ /* 0x000fe20003800000 */
[----:B------:R-:W-:-:S04]  /*02a0*/  UIADD3 UR8, -UR8, 0x100000, URZ ;  /* 0x0010000008087890 */ /* 0x000fc8000fffe13f */
[----:B------:R-:W-:Y:S02]  /*02b0*/  USHF.L.U32 UR9, UR8, 0xb, URZ ;  /* 0x0000000b08097899 */ /* 0x000fe4000800063f */
[----:B------:R-:W-:Y:S02]  /*02c0*/  USHF.L.U32 UR8, UR8, 0x1, URZ ;  /* 0x0000000108087899 */ /* 0x000fe4000800063f */
[----:B-1----:R-:W-:Y:S02]  /*02d0*/  ULEA UR11, UR11, UR4, 0x18 ;  /* 0x000000040b0b7291 */ /* 0x002fe4000f8ec03f */
[----:B------:R-:W-:-:S04]  /*02e0*/  UIADD3 UR4, -UR5, 0x100000, URZ ;  /* 0x0010000005047890 */ /* 0x000fc8000fffe13f */
[----:B------:R-:W-:Y:S02]  /*02f0*/  USHF.L.U32 UR5, UR4, 0xb, URZ ;  /* 0x0000000b04057899 */ /* 0x000fe4000800063f */
[----:B------:R-:W-:Y:S01]  /*0300*/  USHF.L.U32 UR4, UR4, 0x1, URZ ;  /* 0x0000000104047899 */ /* 0x000fe2000800063f */
[----:B------:R-:W1:Y:S11]  /*0310*/  FENCE.VIEW.ASYNC.S ;  /* 0x00000000000073c6 */ /* 0x000e760000000000 */
[----:B-1----:R1:W2:Y:S01]  /*0320*/  SYNCS.EXCH.64 URZ, [UR11+0x18050], UR4 ;  /* 0x018050040b3f75b2 */ /* 0x0022a20008000100 */
[----:B------:R1:W3:Y:S01]  /*0330*/  SYNCS.EXCH.64 URZ, [UR11+0x18060], UR8 ;  /* 0x018060080b3f75b2 */ /* 0x0002e20008000100 */
[----:B------:R1:W4:Y:S01]  /*0340*/  SYNCS.EXCH.64 URZ, [UR11+0x18058], UR4 ;  /* 0x018058040b3f75b2 */ /* 0x0003220008000100 */
[----:B------:R1:W1:Y:S01]  /*0350*/  SYNCS.EXCH.64 URZ, [UR11+0x18068], UR8 ;  /* 0x018068080b3f75b2 */ /* 0x0002620008000100 */
[----:B------:R-:W-:Y:S01]  /*0360*/  NOP ;  /* 0x0000000000007918 */ /* 0x000fe20000000000 */
.L_x_2:
[----:B------:R-:W5:Y:S01]  /*0370*/  SHFL.IDX PT, R3, R2, RZ, 0x1f ;  /* 0x00001fff02037589 */ /* 0x000f6200000e0000 */
[----:B------:R-:W-:Y:S01]  /*0380*/  NOP ;  /* 0x0000000000007918 */ /* 0x000fe20000000000 */
[----:B-----5:R-:W-:-:S13]  /*0390*/  ISETP.NE.AND P0, PT, R3, RZ, PT ;  /* 0x000000ff0300720c */ /* 0x020fda0003f05270 */
[----:B------:R-:W-:Y:S05]  /*03a0*/  @P0 BRA `(.L_x_3) ;  /* 0x0000000000600947 */ /* 0x000fea0003800000 */
[----:B-1----:R-:W1:Y:S01]  /*03b0*/  S2UR UR5, SR_CgaCtaId ;  /* 0x00000000000579c3 */ /* 0x002e620000008800 */
[----:B------:R-:W-:Y:S01]  /*03c0*/  UMOV UR4, 0x400 ;  /* 0x0000040000047882 */ /* 0x000fe20000000000 */
[----:B------:R-:W-:Y:S01]  /*03d0*/  UMOV UR8, 0x1 ;  /* 0x0000000100087882 */ /* 0x000fe20000000000 */
[----:B------:R-:W-:Y:S01]  /*03e0*/  UMOV UR12, 0x100 ;  /* 0x00000100000c7882 */ /* 0x000fe20000000000 */
[----:B------:R-:W-:-:S04]  /*03f0*/  UIADD3 UR8, -UR8, 0x100000, URZ ;  /* 0x0010000008087890 */ /* 0x000fc8000fffe13f */
[----:B------:R-:W-:Y:S02]  /*0400*/  USHF.L.U32 UR9, UR8, 0xb, URZ ;  /* 0x0000000b08097899 */ /* 0x000fe4000800063f */
[----:B------:R-:W-:Y:S01]  /*0410*/  USHF.L.U32 UR8, UR8, 0x1, URZ ;  /* 0x0000000108087899 */ /* 0x000fe2000800063f */
[----:B------:R-:W-:Y:S01]  /*0420*/  ELECT P0, URZ, PT ;  /* 0x00000000003f782f */ /* 0x000fe20003800000 */
[----:B-1----:R-:W-:Y:S02]  /*0430*/  ULEA UR11, UR5, UR4, 0x18 ;  /* 0x00000004050b7291 */ /* 0x002fe4000f8ec03f */
[----:B------:R-:W-:-:S04]  /*0440*/  UIADD3 UR4, -UR12, 0x100000, URZ ;  /* 0x001000000c047890 */ /* 0x000fc8000fffe13f */
[----:B------:R-:W-:Y:S02]  /*0450*/  USHF.L.U32 UR5, UR4, 0xb, URZ ;  /* 0x0000000b04057899 */ /* 0x000fe4000800063f */
[----:B------:R-:W-:Y:S01]  /*0460*/  USHF.L.U32 UR4, UR4, 0x1, URZ ;  /* 0x0000000104047899 */ /* 0x000fe2000800063f */
[----:B------:R-:W1:Y:S03]  /*0470*/  FENCE.VIEW.ASYNC.S ;  /* 0x00000000000073c6 */ /* 0x000e660000000000 */
[----:B-1----:R1:W1:Y:S08]  /*0480*/  SYNCS.EXCH.64 URZ, [UR11+0x18000], UR8 ;  /* 0x018000080b3f75b2 */ /* 0x0022700008000100 */
[----:B------:R1:W1:Y:S01]  /*0490*/  SYNCS.EXCH.64 URZ, [UR11+0x18028], UR4 ;  /* 0x018028040b3f75b2 */ /* 0x0002620008000100 */
        /* <DEDUP_REMOVED lines=8> */
[----:B------:R-:W-:Y:S01]  /*0520*/  NOP ;  /* 0x0000000000007918 */ /* 0x000fe20000000000 */
.L_x_3:
        /* <DEDUP_REMOVED lines=21> */
[----:B------:R-:W-:Y:S01]  /*0680*/  NOP ;  /* 0x0000000000007918 */ /* 0x000fe20000000000 */
.L_x_4:
[----:B------:R-:W5:Y:S01]  /*0690*/  SHFL.IDX PT, R3, R2, RZ, 0x1f ;  /* 0x00001fff02037589 */ /* 0x000f6200000e0000 */
[----:B------:R-:W-:Y:S01]  /*06a0*/  ELECT P0, URZ, PT ;  /* 0x00000000003f782f */ /* 0x000fe20003800000 */
[----:B------:R-:W-:Y:S01]  /*06b0*/  NOP ;  /* 0x0000000000007918 */ /* 0x000fe20000000000 */
[----:B-1----:R-:W-:Y:S02]  /*06c0*/  UMOV UR4, 0x80 ;  /* 0x0000008000047882 */ /* 0x002fe40000000000 */
[C---:B-----5:R-:W-:Y:S02]  /*06d0*/  ISETP.NE.OR P0, PT, R3.reuse, RZ, !P0 ;  /* 0x000000ff0300720c */ /* 0x060fe40004705670 */
[----:B------:R-:W-:-:S11]  /*06e0*/  ISETP.NE.AND P2, PT, R3, RZ, PT ;  /* 0x000000ff0300720c */ /* 0x000fd60003f45270 */
[----:B------:R-:W-:Y:S01]  /*06f0*/  VOTEU.ALL UP2, P0 ;  /* 0x00000000003f7886 */ /* 0x000fe20000040000 */
[----:B------:R-:W-:Y:S01]  /*0700*/  VOTEU.ALL UP3, P0 ;  /* 0x00000000003f7886 */ /* 0x000fe20000060000 */
[----:B------:R-:W-:Y:S01]  /*0710*/  VOTEU.ALL UP4, P0 ;  /* 0x00000000003f7886 */ /* 0x000fe20000080000 */
[----:B------:R-:W-:Y:S02]  /*0720*/  VOTEU.ALL UP5, P0 ;  /* 0x00000000003f7886 */ /* 0x000fe400000a0000 */
[----:B------:R-:W1:Y:S01]  /*0730*/  @!UP2 S2UR UR9, SR_CgaCtaId ;  /* 0x000000000009a9c3 */ /* 0x000e620000008800 */
[----:B------:R-:W-:Y:S01]  /*0740*/  @!UP2 UMOV UR8, 0x400 ;  /* 0x000004000008a882 */ /* 0x000fe20000000000 */
[----:B------:R-:W-:-:S04]  /*0750*/  @!UP2 UIADD3 UR4, -UR4, 0x100000, URZ ;  /* 0x001000000404a890 */ /* 0x000fc8000fffe13f */
[----:B------:R-:W-:Y:S02]  /*0760*/  @!UP2 USHF.L.U32 UR5, UR4, 0xb, URZ ;  /* 0x0000000b0405a899 */ /* 0x000fe4000800063f */
[----:B------:R-:W-:Y:S02]  /*0770*/  @!UP2 USHF.L.U32 UR4, UR4, 0x1, URZ ;  /* 0x000000010404a899 */ /* 0x000fe4000800063f */
[----:B-1----:R-:W-:Y:S01]  /*0780*/  @!UP2 ULEA UR8, UR9, UR8, 0x18 ;  /* 0x000000080908a291 */ /* 0x002fe2000f8ec03f */
[----:B------:R-:W-:Y:S01]  /*0790*/  VOTEU.ALL UP2, P0 ;  /* 0x00000000003f7886 */ /* 0x000fe20000040000 */
[----:B------:R-:W1:Y:S10]  /*07a0*/  FENCE.VIEW.ASYNC.S ;  /* 0x00000000000073c6 */ /* 0x000e740000000000 */
[----:B-1----:R1:W1:Y:S01]  /*07b0*/  @!UP2 SYNCS.EXCH.64 URZ, [UR8+0x18090], UR4 ;  /* 0x01809004083fa5b2 */ /* 0x0022620008000100 */
[----:B------:R1:W1:Y:S01]  /*07c0*/  @!UP3 SYNCS.EXCH.64 URZ, [UR8+0x18098], UR4 ;  /* 0x01809804083fb5b2 */ /* 0x0002620008000100 */
[----:B------:R1:W1:Y:S01]  /*07d0*/  @!UP4 SYNCS.EXCH.64 URZ, [UR8+0x180a0], UR4 ;  /* 0x0180a004083fc5b2 */ /* 0x0002620008000100 */
[----:B------:R1:W1:Y:S01]  /*07e0*/  @!UP5 SYNCS.EXCH.64 URZ, [UR8+0x180a8], UR4 ;  /* 0x0180a804083fd5b2 */ /* 0x0002620008000100 */
[----:B------:R-:W-:Y:S01]  /*07f0*/  NOP ;  /* 0x0000000000007918 */ /* 0x000fe20000000000 */
[----:B------:R-:W-:Y:S05]  /*0800*/  @P2 BRA `(.L_x_5) ;  /* 0x0000000000482947 */ /* 0x000fea0003800000 */
[----:B-1----:R-:W1:Y:S01]  /*0810*/  S2UR UR5, SR_CgaCtaId ;  /* 0x00000000000579c3 */ /* 0x002e620000008800 */
[----:B------:R-:W-:Y:S01]  /*0820*/  UMOV UR4, 0x400 ;  /* 0x0000040000047882 */ /* 0x000fe20000000000 */
[----:B------:R-:W-:Y:S01]  /*0830*/  UMOV UR8, 0x20 ;  /* 0x0000002000087882 */ /* 0x000fe20000000000 */
[----:B------:R-:W-:Y:S01]  /*0840*/  UMOV UR9, 0x80 ;  /* 0x0000008000097882 */ /* 0x000fe20000000000 */
[----:B------:R-:W-:Y:S01]  /*0850*/  ELECT P0, URZ, PT ;  /* 0x00000000003f782f */ /* 0x000fe20003800000 */
[----:B-1----:R-:W-:Y:S02]  /*0860*/  ULEA UR11, UR5, UR4, 0x18 ;  /* 0x00000004050b7291 */ /* 0x002fe4000f8ec03f */
[----:B------:R-:W-:-:S04]  /*0870*/  UIADD3 UR4, -UR8, 0x100000, URZ ;  /* 0x0010000008047890 */ /* 0x000fc8000fffe13f */
[----:B------:R-:W-:Y:S02]  /*0880*/  USHF.L.U32 UR5, UR4, 0xb, URZ ;  /* 0x0000000b04057899 */ /* 0x000fe4000800063f */
[----:B------:R-:W-:Y:S02]  /*0890*/  USHF.L.U32 UR4, UR4, 0x1, URZ ;  /* 0x0000000104047899 */ /* 0x000fe4000800063f */
        /* <DEDUP_REMOVED lines=9> */
.L_x_5:
[----:B------:R-:W-:Y:S01]  /*0930*/  ISETP.NE.AND P0, PT, RZ, UR36, PT ;  /* 0x00000024ff007c0c */ /* 0x000fe2000bf05270 */
[----:B------:R-:W-:Y:S01]  /*0940*/  NOP ;  /* 0x0000000000007918 */ /* 0x000fe20000000000 */
[----:B------:R-:W-:Y:S01]  /*0950*/  MOV R2, UR10 ;  /* 0x0000000a00027c02 */ /* 0x000fe20008000f00 */
[----:B-1234-:R-:W-:Y:S03]  /*0960*/  BAR.SYNC.DEFER_BLOCKING 0x0 ;  /* 0x0000000000007b1d */ /* 0x01efe60000010000 */
[----:B------:R-:W-:-:S07]  /*0970*/  ISETP.EQ.AND P2, PT, R2, 0x1, P1 ;  /* 0x000000010200780c */ /* 0x000fce0000f42270 */
[----:B------:R-:W-:Y:S06]  /*0980*/  @!P0 BRA `(.L_x_6) ;  /* 0x000000a000688947 */ /* 0x000fec0003800000 */
[----:B------:R-:W-:-:S06]  /*0990*/  UISETP.GT.U32.AND UP2, UPT, UR7, 0x3, UPT ;  /* 0x000000030700788c */ /* 0x000fcc000bf44070 */
[----:B------:R-:W-:-:S13]  /*09a0*/  PLOP3.LUT P0, PT, PT, PT, UP2, 0x80, 0x0 ;  /* 0x000000000000781c */ /* 0x000fda0003f0f028 */
[----:B------:R-:W-:Y:S05]  /*09b0*/  @P0 EXIT ;  /* 0x000000000000094d */ /* 0x000fea0003800000 */
.L_x_7:
[----:B------:R-:W-:-:S08]  /*09c0*/  NOP ;  /* 0x0000000000007918 */ /* 0x000fd00000000000 */
[----:B------:R-:W1:Y:S02]  /*09d0*/  USETMAXREG.TRY_ALLOC.CTAPOOL UP2, 0xf0 ;  /* 0x000000f0000079c8 */ /* 0x000e640008040600 */
[----:B-1----:R-:W-:-:S13]  /*09e0*/  PLOP3.LUT P0, PT, PT, PT, UP2, 0x80, 0x0 ;  /* 0x000000000000781c */ /* 0x002fda0003f0f028 */
[----:B------:R-:W-:Y:S05]  /*09f0*/  @!P0 BRA `(.L_x_7) ;  /* 0xfffffffc00f08947 */ /* 0x000fea000383ffff */
[----:B------:R-:W-:Y:S01]  /*0a00*/  UISETP.NE.AND UP2, UPT, UR36, 0x1, UPT ;  /* 0x000000012400788c */ /* 0x000fe2000bf45270 */
[----:B------:R-:W1:Y:S01]  /*0a10*/  S2UR UR42, SR_CTAID.X ;  /* 0x00000000002a79c3 */ /* 0x000e620000002500 */
[----:B------:R-:W-:Y:S01]  /*0a20*/  UMOV UR4, URZ ;  /* 0x0000003f00047c82 */ /* 0x000fe20008000000 */
[----:B------:R-:W-:-:S03]  /*0a30*/  UMOV UR5, URZ ;  /* 0x0000003f00057c82 */ /* 0x000fc60008000000 */
[----:B------:R-:W-:-:S13]  /*0a40*/  PLOP3.LUT P0, PT, PT, PT, UP2, 0x80, 0x0 ;  /* 0x000000000000781c */ /* 0x000fda0003f0f028 */
[----:B------:R-:W-:Y:S05]  /*0a50*/  @!P0 BRA `(.L_x_8) ;  /* 0x00000000003c8947 */ /* 0x000fea0003800000 */
[----:B------:R-:W-:Y:S01]  /*0a60*/  UISETP.NE.AND UP2, UPT, UR36, 0x2, UPT ;  /* 0x000000022400788c */ /* 0x000fe2000bf45270 */
[----:B------:R-:W-:-:S05]  /*0a70*/  UMOV UR5, 0x1 ;  /* 0x0000000100057882 */ /* 0x000fca0000000000 */
[----:B------:R-:W-:-:S13]  /*0a80*/  PLOP3.LUT P1, PT, PT, PT, UP2, 0x80, 0x0 ;  /* 0x000000000000781c */ /* 0x000fda0003f2f028 */
[----:B------:R-:W-:Y:S05]  /*0a90*/  @!P1 BRA `(.L_x_8) ;  /* 0x00000000002c9947 */ /* 0x000fea0003800000 */
[----:B------:R-:W-:-:S06]  /*0aa0*/  UISETP.NE.AND UP2, UPT, UR36, 0x3, UPT ;  /* 0x000000032400788c */ /* 0x000fcc000bf45270 */
[----:B------:R-:W-:-:S13]  /*0ab0*/  PLOP3.LUT P1, PT, PT, PT, UP2, 0x80, 0x0 ;  /* 0x000000000000781c */ /* 0x000fda0003f2f028 */
[----:B------:R-:W-:Y:S05]  /*0ac0*/  @!P1 BRA `(.L_x_9) ;  /* 0x0000000000189947 */ /* 0x000fea0003800000 */
[----:B------:R-:W-:-:S11]  /*0ad0*/  UISETP.NE.AND UP2, UPT, UR36, 0x4, UPT ;  /* 0x000000042400788c */ /* 0x000fd6000bf45270 */
[----:B------:R-:W-:Y:S01]  /*0ae0*/  @!UP2 UMOV UR4, 0x1 ;  /* 0x000000010004a882 */ /* 0x000fe20000000000 */
[----:B------:R-:W-:Y:S01]  /*0af0*/  @!UP2 UMOV UR5, 0x1 ;  /* 0x000000010005a882 */ /* 0x000fe20000000000 */
[----:B------:R-:W-:Y:S01]  /*0b00*/  @UP2 UMOV UR4, URZ ;  /* 0x0000003f00042c82 */ /* 0x000fe20008000000 */
[----:B------:R-:W-:Y:S01]  /*0b10*/  @UP2 UMOV UR5, URZ ;  /* 0x0000003f00052c82 */ /* 0x000fe20008000000 */
[----:B------:R-:W-:Y:S05]  /*0b20*/  BRA `(.L_x_8) ;  /* 0x0000000000087947 */ /* 0x000fea0003800000 */
.L_x_9:
[----:B------:R-:W-:Y:S01]  /*0b30*/  UMOV UR4, 0x1 ;  /* 0x0000000100047882 */ /* 0x000fe20000000000 */
[----:B------:R-:W-:-:S05]  /*0b40*/  UMOV UR5, URZ ;  /* 0x0000003f00057c82 */ /* 0x000fca0008000000 */
.L_x_8:
[----:B------:R-:W-:Y:S05]  /*0b50*/  @!P0 BRA `(.L_x_10) ;  /* 0x00000000003c8947 */ /* 0x000fea0003800000 */
[----:B------:R-:W-:-:S06]  /*0b60*/  UISETP.NE.AND UP2, UPT, UR36, 0x2, UPT ;  /* 0x000000022400788c */ /* 0x000fcc000bf45270 */
[----:B------:R-:W-:-:S13]  /*0b70*/  PLOP3.LUT P0, PT, PT, PT, UP2, 0x80, 0x0 ;  /* 0x000000000000781c */ /* 0x000fda0003f0f028 */
[----:B------:R-:W-:Y:S05]  /*0b80*/  @!P0 BRA `(.L_x_11) ;  /* 0x0000000000288947 */ /* 0x000fea0003800000 */
[----:B------:R-:W-:-:S06]  /*0b90*/  UISETP.NE.AND UP2, UPT, UR36, 0x3, UPT ;  /* 0x000000032400788c */ /* 0x000fcc000bf45270 */
[----:B------:R-:W-:-:S13]  /*0ba0*/  PLOP3.LUT P0, PT, PT, PT, UP2, 0x80, 0x0 ;  /* 0x000000000000781c */ /* 0x000fda0003f0f028 */
[----:B------:R-:W-:Y:S05]  /*0bb0*/  @!P0 BRA `(.L_x_12) ;  /* 0x0000000000148947 */ /* 0x000fea0003800000 */
[----:B------:R-:W-:-:S06]  /*0bc0*/  UISETP.NE.AND UP2, UPT, UR36, 0x4, UPT ;  /* 0x000000042400788c */ /* 0x000fcc000bf45270 */
[----:B------:R-:W-:-:S13]  /*0bd0*/  PLOP3.LUT P0, PT, PT, PT, UP2, 0x80, 0x0 ;  /* 0x000000000000781c */ /* 0x000fda0003f0f028 */
[----:B------:R-:W-:Y:S05]  /*0be0*/  @P0 BRA `(.L_x_13) ;  /* 0x00000000001c0947 */ /* 0x000fea0003800000 */
[----:B-1----:R-:W-:Y:S01]  /*0bf0*/  ULEA UR42, UR42, 0x3, 0x1 ;  /* 0x000000032a2a7891 */ /* 0x002fe2000f8e083f */
[----:B------:R-:W-:Y:S11]  /*0c00*/  BRA `(.L_x_13) ;  /* 0x0000000000147947 */ /* 0x000ff60003800000 */
.L_x_12:
[----:B-1----:R-:W-:Y:S01]  /*0c10*/  ULEA UR42, UR42, 0x2, 0x1 ;  /* 0x000000022a2a7891 */ /* 0x002fe2000f8e083f */
[----:B------:R-:W-:Y:S11]  /*0c20*/  BRA `(.L_x_13) ;  /* 0x00000000000c7947 */ /* 0x000ff60003800000 */
.L_x_11:
[----:B-1----:R-:W-:Y:S01]  /*0c30*/  ULEA UR42, UR42, 0x1, 0x1 ;  /* 0x000000012a2a7891 */ /* 0x002fe2000f8e083f */
[----:B------:R-:W-:Y:S11]  /*0c40*/  BRA `(.L_x_13) ;  /* 0x0000000000047947 */ /* 0x000ff60003800000 */
.L_x_10:
[----:B-1----:R-:W-:-:S12]  /*0c50*/  USHF.L.U32 UR42, UR42, 0x1, URZ ;  /* 0x000000012a2a7899 */ /* 0x002fd8000800063f */
.L_x_13:
[----:B------:R-:W-:-:S04]  /*0c60*/  ULOP3.LUT UR6, UR6, 0x1, URZ, 0xfc, !UPT ;  /* 0x0000000106067892 */ /* 0x000fc8000f8efc3f */
[----:B------:R-:W-:-:S06]  /*0c70*/  UISETP.NE.AND UP2, UPT, UR6, 0x3, UPT ;  /* 0x000000030600788c */ /* 0x000fcc000bf45270 */
[----:B------:R-:W-:-:S13]  /*0c80*/  PLOP3.LUT P0, PT, PT, PT, UP2, 0x80, 0x0 ;  /* 0x000000000000781c */ /* 0x000fda0003f0f028 */
[----:B------:R-:W-:Y:S05]  /*0c90*/  @!P0 BRA `(.L_x_14) ;  /* 0x0000000000048947 */ /* 0x000fea0003800000 */
[----:B-1----:R-:W-:Y:S01]  /*0ca0*/  BPT.TRAP 0x1 ;  /* 0x000000040000795c */ /* 0x002fe20000300000 */
.L_x_14:
[----:B------:R-:W2:Y:S01]  /*0cb0*/  S2UR UR6, SR_CgaCtaId ;  /* 0x00000000000679c3 */ /* 0x000ea20000008800 */
[----:B------:R-:W-:Y:S01]  /*0cc0*/  UMOV UR37, 0x400 ;  /* 0x0000040000257882 */ /* 0x000fe20000000000 */
[----:B------:R-:W-:Y:S01]  /*0cd0*/  IMAD.U32 R2, RZ, RZ, UR4 ;  /* 0x00000004ff027e24 */ /* 0x000fe2000f8e00ff */
[----:B------:R-:W-:-:S04]  /*0ce0*/  SHF.R.S32.HI R3, RZ, 0x1f, R0 ;  /* 0x0000001fff037819 */ /* 0x000fc80000011400 */
[----:B------:R-:W-:Y:S02]  /*0cf0*/  SHF.L.U32 R2, R2, 0x1f, RZ ;  /* 0x0000001f02027819 */ /* 0x000fe400000006ff */
[----:B------:R-:W-:-:S04]  /*0d00*/  LEA.HI R3, R3, R0, RZ, 0x7 ;  /* 0x0000000003037211 */ /* 0x000fc800078f38ff */
[----:B------:R-:W-:-:S04]  /*0d10*/  LOP3.LUT R3, R3, 0xffffff80, RZ, 0xc0, !PT ;  /* 0xffffff8003037812 */ /* 0x000fc800078ec0ff */
[----:B------:R-:W-:-:S04]  /*0d20*/  IADD3 R3, -R3, R0, RZ ;  /* 0x0000000003037210 */ /* 0x000fc80007ffe1ff */
[----:B------:R-:W-:Y:S01]  /*0d30*/  SHF.R.S32.HI R0, RZ, 0x1f, R3 ;  /* 0x0000001fff007819 */ /* 0x000fe20000011403 */
[----:B--2---:R-:W-:-:S03]  /*0d40*/  ULEA UR37, UR6, UR37, 0x18 ;  /* 0x0000002506257291 */ /* 0x004fc6000f8ec03f */
[----:B------:R-:W-:Y:S01]  /*0d50*/  LEA.HI R0, R0, R3, RZ, 0x2 ;  /* 0x0000000300007211 */ /* 0x000fe200078f10ff */
[----:B------:R-:W-:-:S03]  /*0d60*/  ULEA UR6, UR5, UR37, 0x3 ;  /* 0x0000002505067291 */ /* 0x000fc6000f8e183f */
[----:B------:R-:W-:-:S05]  /*0d70*/  LOP3.LUT R0, R0, 0x7ffffffc, RZ, 0xc0, !PT ;  /* 0x7ffffffc00007812 */ /* 0x000fca00078ec0ff */
[----:B------:R-:W-:Y:S01]  /*0d80*/  IMAD.IADD R3, R3, 0x1, -R0 ;  /* 0x0000000103037824 */ /* 0x000fe200078e0a00 */
[----:B------:R-:W2:Y:S02]  /*0d90*/  SYNCS.PHASECHK.TRANS64.TRYWAIT P1, [UR6+0x18050], R2 ;  /* 0x01805002ff0075a7 */ /* 0x000ea40008020146 */
[----:B--2---:R-:W-:Y:S05]  /*0da0*/  @!P1 BRA `(.L_x_15) ;  /* 0x000000ac006c9947 */ /* 0x004fea0003800000 */
.L_x_101:
[----:B------:R-:W-:Y:S01]  /*0db0*/  SHF.L.U32 R3, R3, 0x1, RZ ;  /* 0x0000000103037819 */ /* 0x000fe200000006ff */
[----:B------:R-:W-:Y:S06]  /*0dc0*/  @!P0 BRA `(.L_x_16) ;  /* 0x0000000000048947 */ /* 0x000fec0003800000 */
[----:B-1----:R-:W-:Y:S01]  /*0dd0*/  BPT.TRAP 0x1 ;  /* 0x000000040000795c */ /* 0x002fe20000300000 */
.L_x_16:
[----:B------:R-:W-:Y:S01]  /*0de0*/  SHF.L.U32 R7, RZ, 0x1f, RZ ;  /* 0x0000001fff077819 */ /* 0x000fe200000006ff */
[----:B------:R-:W-:Y:S01]  /*0df0*/  UIADD3 UR21, UR37, 0x18090, URZ ;  /* 0x0001809025157890 */ /* 0x000fe2000fffe03f */
[----:B------:R-:W-:Y:S02]  /*0e00*/  ISETP.NE.AND P2, PT, RZ, UR7, PT ;  /* 0x00000007ff007c0c */ /* 0x000fe4000bf45270 */
[----:B------:R-:W3:Y:S02]  /*0e10*/  SYNCS.PHASECHK.TRANS64.TRYWAIT P1, [UR37+0x18000], R7 ;  /* 0x01800007ff0075a7 */ /* 0x000ee40008020165 */
[----:B---3--:R-:W-:Y:S09]  /*0e20*/  @!P1 BRA `(.L_x_17) ;  /* 0x000000ac00649947 */ /* 0x008ff20003800000 */
.L_x_102:
[----:B------:R-:W-:Y:S01]  /*0e30*/  ULEA UR23, UR36, UR21, 0x3 ;  /* 0x0000001524177291 */ /* 0x000fe2000f8e183f */
[----:B---3--:R-:W-:-:S04]  /*0e40*/  SEL R0, RZ, 0x1, P2 ;  /* 0x00000001ff007807 */ /* 0x008fc80001000000 */
[----:B------:R-:W-:-:S04]  /*0e50*/  SHF.L.U32 R0, R0, 0x1f, RZ ;  /* 0x0000001f00007819 */ /* 0x000fc800000006ff */
[----:B------:R-:W3:Y:S02]  /*0e60*/  SYNCS.PHASECHK.TRANS64.TRYWAIT P1, [UR23+-0x8], R0 ;  /* 0xfffff800ff0075a7 */ /* 0x000ee40008020157 */
[----:B---3--:R-:W-:Y:S05]  /*0e70*/  @!P1 BRA `(.L_x_18) ;  /* 0x000000ac00689947 */ /* 0x008fea0003800000 */
.L_x_103:
[----:B------:R-:W-:Y:S01]  /*0e80*/  USHF.R.U32.HI UR4, URZ, 0x4, UR37 ;  /* 0x000000043f047899 */ /* 0x000fe20008011625 */
[----:B------:R-:W-:Y:S01]  /*0e90*/  WARPGROUP.ARRIVE ;  /* 0x00000000000079c5 */ /* 0x000fe20000000000 */
[----:B------:R-:W-:Y:S01]  /*0ea0*/  UIADD3 UR6, UR37, 0x4000, URZ ;  /* 0x0000400025067890 */ /* 0x000fe2000fffe03f */
[----:B------:R-:W3:Y:S01]  /*0eb0*/  LDC R6, c[0x0][0x28c] ;  /* 0x0000a300ff067b82 */ /* 0x000ee20000000800 */
[----:B------:R-:W-:Y:S01]  /*0ec0*/  ULOP3.LUT UR4, UR4, 0x3fff, URZ, 0xc0, !UPT ;  /* 0x00003fff04047892 */ /* 0x000fe2000f8ec03f */
[C---:B------:R-:W-:Y:S01]  /*0ed0*/  IADD3 R9, R3.reuse, 0x8, RZ ;  /* 0x0000000803097810 */ /* 0x040fe20007ffe0ff */
[----:B------:R-:W-:Y:S01]  /*0ee0*/  USHF.R.U32.HI UR6, URZ, 0x4, UR6 ;  /* 0x000000043f067899 */ /* 0x000fe20008011606 */
[C---:B--2---:R-:W-:Y:S01]  /*0ef0*/  VIADD R5, R3.reuse, 0x1 ;  /* 0x0000000103057836 */ /* 0x044fe20000000000 */
[----:B------:R-:W-:Y:S01]  /*0f00*/  ULOP3.LUT UR4, UR4, 0x10000, URZ, 0xfc, !UPT ;  /* 0x0001000004047892 */ /* 0x000fe2000f8efc3f */
[----:B------:R-:W-:Y:S01]  /*0f10*/  VIADD R11, R3, 0x9 ;  /* 0x00000009030b7836 */ /* 0x000fe20000000000 */
[----:B------:R-:W-:Y:S01]  /*0f20*/  ULOP3.LUT UR20, UR6, 0x3fff, URZ, 0xc0, !UPT ;  /* 0x00003fff06147892 */ /* 0x000fe2000f8ec03f */
[----:B------:R-:W-:Y:S01]  /*0f30*/  P2R R12, PR, RZ, 0x1 ;  /* 0x00000001ff0c7803 */ /* 0x000fe20000000000 */
[----:B------:R-:W-:-:S02]  /*0f40*/  ULEA UR4, UR5, UR4, 0x9 ;  /* 0x0000000405047291 */ /* 0x000fc4000f8e483f */
[----:B------:R-:W-:Y:S01]  /*0f50*/  ULOP3.LUT UR22, UR20, 0x10000, URZ, 0xfc, !UPT ;  /* 0x0001000014167892 */ /* 0x000fe2000f8efc3f */
[----:B------:R-:W-:Y:S01]  /*0f60*/  UMOV UR5, 0x40000040 ;  /* 0x4000004000057882 */ /* 0x000fe20000000000 */
[----:B------:R-:W-:Y:S01]  /*0f70*/  UMOV UR11, 0x40000040 ;  /* 0x40000040000b7882 */ /* 0x000fe20000000000 */
[----:B------:R-:W-:Y:S02]  /*0f80*/  UMOV UR9, UR5 ;  /* 0x0000000500097c82 */ /* 0x000fe40008000000 */
[----:B------:R-:W-:Y:S01]  /*0f90*/  UMOV UR8, UR4 ;  /* 0x0000000400087c82 */ /* 0x000fe20008000000 */
[----:B------:R-:W-:Y:S01]  /*0fa0*/  UIADD3 UR12, UR4, 0x4, URZ ;  /* 0x00000004040c7890 */ /* 0x000fe2000fffe03f */
[----:B------:R-:W-:Y:S01]  /*0fb0*/  UMOV UR10, UR22 ;  /* 0x00000016000a7c82 */ /* 0x000fe20008000000 */
[----:B------:R-:W-:Y:S01]  /*0fc0*/  UIADD3 UR14, UR22, 0x4, URZ ;  /* 0x00000004160e7890 */ /* 0x000fe2000fffe03f */
[----:B------:R-:W-:Y:S01]  /*0fd0*/  HGMMA.64x128x16.F32 R24, gdesc[UR8], RZ, !UPT, gsb0 ;  /* 0x01e00000081879f0 */ /* 0x000fe2000c0008ff */
[----:B------:R-:W-:-:S02]  /*0fe0*/  UIADD3 UR8, UR4, 0x2, URZ ;  /* 0x0000000204087890 */ /* 0x000fc4000fffe03f */
[----:B------:R-:W-:Y:S01]  /*0ff0*/  UIADD3 UR10, UR22, 0x2, URZ ;  /* 0x00000002160a7890 */ /* 0x000fe2000fffe03f */
[-C--:B---3--:R-:W-:Y:S01]  /*1000*/  ISETP.GE.AND P1, PT, R9, R6.reuse, PT ;  /* 0x000000060900720c */ /* 0x088fe20003f26270 */
[----:B------:R-:W-:Y:S01]  /*1010*/  UMOV UR9, 0x40000040 ;  /* 0x4000004000097882 */ /* 0x000fe20000000000 */
[----:B------:R-:W-:Y:S01]  /*1020*/  UMOV UR11, 0x40000040 ;  /* 0x40000040000b7882 */ /* 0x000fe20000000000 */
[----:B------:R-:W-:Y:S01]  /*1030*/  UMOV UR13, 0x40000040 ;  /* 0x40000040000d7882 */ /* 0x000fe20000000000 */
[----:B------:R-:W-:Y:S01]  /*1040*/  UMOV UR15, 0x40000040 ;  /* 0x40000040000f7882 */ /* 0x000fe20000000000 */
[----:B------:R-:W-:Y:S01]  /*1050*/  UIADD3 UR16, UR4, 0x6, URZ ;  /* 0x0000000604107890 */ /* 0x000fe2000fffe03f */
[----:B------:R-:W-:Y:S01]  /*1060*/  VIADD R9, R3, 0x11 ;  /* 0x0000001103097836 */ /* 0x000fe20000000000 */
[----:B------:R-:W-:Y:S01]  /*1070*/  UIADD3 UR18, UR22, 0x6, URZ ;  /* 0x0000000616127890 */ /* 0x000fe2000fffe03f */
[-C--:B------:R-:W-:Y:S01]  /*1080*/  ISETP.GE.AND P5, PT, R5, R6.reuse, PT ;  /* 0x000000060500720c */ /* 0x080fe20003fa6270 */
[----:B------:R-:W-:Y:S01]  /*1090*/  UMOV UR17, 0x40000040 ;  /* 0x4000004000117882 */ /* 0x000fe20000000000 */
[----:B------:R-:W-:Y:S01]  /*10a0*/  UMOV UR19, 0x40000040 ;  /* 0x4000004000137882 */ /* 0x000fe20000000000 */
[----:B------:R-:W-:Y:S01]  /*10b0*/  IADD3 R5, R3, 0x10, RZ ;  /* 0x0000001003057810 */ /* 0x000fe20007ffe0ff */
[----:B------:R-:W-:Y:S01]  /*10c0*/  ULDC UR6, c[0x0][0x604] ;  /* 0x0001810000067ab9 */ /* 0x000fe20000000800 */
[-C--:B------:R-:W-:Y:S01]  /*10d0*/  ISETP.GE.AND P4, PT, R9, R6.reuse, PT ;  /* 0x000000060900720c */ /* 0x080fe20003f86270 */
[----:B------:R-:W-:Y:S01]  /*10e0*/  USHF.L.U32 UR7, UR7, 0x3, URZ ;  /* 0x0000000307077899 */ /* 0x000fe2000800063f */
[----:B------:R-:W-:-:S02]  /*10f0*/  ISETP.GE.AND P6, PT, R3, R6, PT ;  /* 0x000000060300720c */ /* 0x000fc40003fc6270 */
[-C--:B------:R-:W-:Y:S01]  /*1100*/  ISETP.GE.AND P3, PT, R5, R6.reuse, PT ;  /* 0x000000060500720c */ /* 0x080fe20003f66270 */
[----:B------:R-:W-:Y:S01]  /*1110*/  ULOP3.LUT UR7, UR7, 0x8, URZ, 0xc, !UPT ;  /* 0x0000000807077892 */ /* 0x000fe2000f8e0c3f */
[C---:B------:R-:W-:Y:S02]  /*1120*/  IADD3 R9, R3.reuse, 0x20, RZ ;  /* 0x0000002003097810 */ /* 0x040fe40007ffe0ff */
[----:B------:R-:W-:Y:S02]  /*1130*/  IADD3 R5, R3, 0x18, RZ ;  /* 0x0000001803057810 */ /* 0x000fe40007ffe0ff */
[----:B------:R-:W-:Y:S01]  /*1140*/  ISETP.GE.AND P2, PT, R11, R6, PT ;  /* 0x000000060b00720c */ /* 0x000fe20003f46270 */
[----:B------:R-:W-:Y:S02]  /*1150*/  WARPGROUP.DEPBAR.LE gsb0, 0x0 ;  /* 0x00008000000079c5 */ /* 0x000fe40000010000 */
[----:B------:R-:W-:-:S06]  /*1160*/  WARPGROUP.ARRIVE ;  /* 0x00000000000079c5 */ /* 0x000fcc0000000000 */
[----:B------:R-:W-:Y:S03]  /*1170*/  HGMMA.64x128x16.F32 R24, gdesc[UR8], R24, gsb0 ;  /* 0x01e00000081879f0 */ /* 0x000fe60008000818 */
[----:B------:R-:W-:Y:S02]  /*1180*/  WARPGROUP.DEPBAR.LE gsb0, 0x0 ;  /* 0x00008000000079c5 */ /* 0x000fe40000010000 */
[----:B------:R-:W-:-:S07]  /*1190*/  WARPGROUP.ARRIVE ;  /* 0x00000000000079c5 */ /* 0x000fce0000000000 */
[----:B------:R-:W-:Y:S03]  /*11a0*/  HGMMA.64x128x16.F32 R24, gdesc[UR12], R24, gsb0 ;  /* 0x01e000000c1879f0 */ /* 0x000fe60008000818 */
[----:B------:R-:W-:Y:S02]  /*11b0*/  WARPGROUP.DEPBAR.LE gsb0, 0x0 ;  /* 0x00008000000079c5 */ /* 0x000fe40000010000 */
[----:B------:R-:W-:-:S07]  /*11c0*/  WARPGROUP.ARRIVE ;  /* 0x00000000000079c5 */ /* 0x000fce0000000000 */
[----:B------:R-:W-:Y:S03]  /*11d0*/  HGMMA.64x128x16.F32 R24, gdesc[UR16], R24, gsb0 ;  /* 0x01e00000101879f0 */ /* 0x000fe60008000818 */
[----:B------:R-:W-:Y:S02]  /*11e0*/  WARPGROUP.DEPBAR.LE gsb0, 0x0 ;  /* 0x00008000000079c5 */ /* 0x000fe40000010000 */
[----:B------:R-:W-:Y:S02]  /*11f0*/  FSEL R28, R28, -INF , !P1 ;  /* 0xff8000001c1c7808 */ /* 0x000fe40004800000 */
[----:B------:R-:W-:Y:S02]  /*1200*/  FSEL R30, R30, -INF , !P1 ;  /* 0xff8000001e1e7808 */ /* 0x000fe40004800000 */
[----:B------:R-:W-:Y:S02]  /*1210*/  FSEL R24, R24, -INF , !P6 ;  /* 0xff80000018187808 */ /* 0x000fe40007000000 */
[----:B------:R-:W-:-:S02]  /*1220*/  FSEL R26, R26, -INF , !P6 ;  /* 0xff8000001a1a7808 */ /* 0x000fc40007000000 */
[-C--:B------:R-:W-:Y:S02]  /*1230*/  ISETP.GE.AND P1, PT, R9, R6.reuse, PT ;  /* 0x000000060900720c */ /* 0x080fe40003f26270 */
[----:B------:R-:W-:Y:S01]  /*1240*/  ISETP.GE.AND P6, PT, R5, R6, PT ;  /* 0x000000060500720c */ /* 0x000fe20003fc6270 */
[C---:B------:R-:W-:Y:S01]  /*1250*/  VIADD R5, R3.reuse, 0x19 ;  /* 0x0000001903057836 */ /* 0x040fe20000000000 */
[----:B------:R-:W-:Y:S02]  /*1260*/  IADD3 R9, R3, 0x28, RZ ;  /* 0x0000002803097810 */ /* 0x000fe40007ffe0ff */
[----:B------:R-:W-:Y:S02]  /*1270*/  FSEL R25, R25, -INF , !P5 ;  /* 0xff80000019197808 */ /* 0x000fe40006800000 */
[----:B------:R-:W-:Y:S02]  /*1280*/  FSEL R32, R32, -INF , !P3 ;  /* 0xff80000020207808 */ /* 0x000fe40005800000 */
[----:B------:R-:W-:-:S02]  /*1290*/  FSEL R34, R34, -INF , !P3 ;  /* 0xff80000022227808 */ /* 0x000fc40005800000 */
[-C--:B------:R-:W-:Y:S02]  /*12a0*/  ISETP.GE.AND P3, PT, R9, R6.reuse, PT ;  /* 0x000000060900720c */ /* 0x080fe40003f66270 */
[----:B------:R-:W-:Y:S02]  /*12b0*/  FSEL R27, R27, -INF , !P5 ;  /* 0xff8000001b1b7808 */ /* 0x000fe40006800000 */
[----:B------:R-:W-:Y:S02]  /*12c0*/  FMNMX R9, R24, R25, !PT ;  /* 0x0000001918097209 */ /* 0x000fe40007800000 */
[----:B------:R-:W-:Y:S01]  /*12d0*/  ISETP.GE.AND P5, PT, R5, R6, PT ;  /* 0x000000060500720c */ /* 0x000fe20003fa6270 */
[----:B------:R-:W-:Y:S01]  /*12e0*/  VIADD R5, R3, 0x21 ;  /* 0x0000002103057836 */ /* 0x000fe20000000000 */
[----:B------:R-:W-:Y:S02]  /*12f0*/  FSEL R29, R29, -INF , !P2 ;  /* 0xff8000001d1d7808 */ /* 0x000fe40005000000 */
[----:B------:R-:W-:-:S02]  /*1300*/  FMNMX R0, R28, R9, !PT ;  /* 0x000000091c007209 */ /* 0x000fc40007800000 */
[----:B------:R-:W-:Y:S02]  /*1310*/  FSEL R31, R31, -INF , !P2 ;  /* 0xff8000001f1f7808 */ /* 0x000fe40005000000 */
[----:B------:R-:W-:Y:S01]  /*1320*/  ISETP.GE.AND P2, PT, R5, R6, PT ;  /* 0x000000060500720c */ /* 0x000fe20003f46270 */
[----:B------:R-:W-:Y:S01]  /*1330*/  VIADD R5, R3, 0x29 ;  /* 0x0000002903057836 */ /* 0x000fe20000000000 */
[----:B------:R-:W-:Y:S02]  /*1340*/  FMNMX R9, R29, R0, !PT ;  /* 0x000000001d097209 */ /* 0x000fe40007800000 */
[----:B------:R-:W-:Y:S02]  /*1350*/  FSEL R33, R33, -INF , !P4 ;  /* 0xff80000021217808 */ /* 0x000fe40006000000 */
[----:B------:R-:W-:Y:S02]  /*1360*/  FSEL R35, R35, -INF , !P4 ;  /* 0xff80000023237808 */ /* 0x000fe40006000000 */
[----:B------:R-:W-:-:S02]  /*1370*/  FMNMX R0, R32, R9, !PT ;  /* 0x0000000920007209 */ /* 0x000fc40007800000 */
[----:B------:R-:W-:Y:S02]  /*1380*/  ISETP.GE.AND P4, PT, R5, R6, PT ;  /* 0x000000060500720c */ /* 0x000fe40003f86270 */
[----:B------:R-:W-:Y:S02]  /*1390*/  IADD3 R5, R3, 0x30, RZ ;  /* 0x0000003003057810 */ /* 0x000fe40007ffe0ff */
[----:B------:R-:W-:Y:S02]  /*13a0*/  FSEL R36, R36, -INF , !P6 ;  /* 0xff80000024247808 */ /* 0x000fe40007000000 */
[----:B------:R-:W-:Y:S02]  /*13b0*/  FMNMX R9, R33, R0, !PT ;  /* 0x0000000021097209 */ /* 0x000fe40007800000 */
[----:B------:R-:W-:Y:S02]  /*13c0*/  FSEL R38, R38, -INF , !P6 ;  /* 0xff80000026267808 */ /* 0x000fe40007000000 */
[----:B------:R-:W-:Y:S01]  /*13d0*/  ISETP.GE.AND P6, PT, R5, R6, PT ;  /* 0x000000060500720c */ /* 0x000fe20003fc6270 */
[----:B------:R-:W-:Y:S01]  /*13e0*/  VIADD R5, R3, 0x31 ;  /* 0x0000003103057836 */ /* 0x000fe20000000000 */
[----:B------:R-:W-:-:S02]  /*13f0*/  FSEL R37, R37, -INF , !P5 ;  /* 0xff80000025257808 */ /* 0x000fc40006800000 */
[----:B------:R-:W-:Y:S02]  /*1400*/  FMNMX R0, R36, R9, !PT ;  /* 0x0000000924007209 */ /* 0x000fe40007800000 */
[----:B------:R-:W-:Y:S02]  /*1410*/  FSEL R39, R39, -INF , !P5 ;  /* 0xff80000027277808 */ /* 0x000fe40006800000 */
[----:B------:R-:W-:Y:S02]  /*1420*/  ISETP.GE.AND P5, PT, R5, R6, PT ;  /* 0x000000060500720c */ /* 0x000fe40003fa6270 */
[----:B------:R-:W-:Y:S02]  /*1430*/  FSEL R40, R40, -INF , !P1 ;  /* 0xff80000028287808 */ /* 0x000fe40004800000 */
[----:B------:R-:W-:Y:S02]  /*1440*/  FMNMX R9, R37, R0, !PT ;  /* 0x0000000025097209 */ /* 0x000fe40007800000 */
[----:B------:R-:W-:-:S02]  /*1450*/  IADD3 R5, R3, 0x38, RZ ;  /* 0x0000003803057810 */ /* 0x000fc40007ffe0ff */
[----:B------:R-:W-:Y:S02]  /*1460*/  FSEL R42, R42, -INF , !P1 ;  /* 0xff8000002a2a7808 */ /* 0x000fe40004800000 */
[----:B------:R-:W-:Y:S02]  /*1470*/  FSEL R41, R41, -INF , !P2 ;  /* 0xff80000029297808 */ /* 0x000fe40005000000 */
[----:B------:R-:W-:Y:S02]  /*1480*/  FMNMX R0, R40, R9, !PT ;  /* 0x0000000928007209 */ /* 0x000fe40007800000 */
[----:B------:R-:W-:Y:S01]  /*1490*/  ISETP.GE.AND P1, PT, R5, R6, PT ;  /* 0x000000060500720c */ /* 0x000fe20003f26270 */
[----:B------:R-:W-:Y:S01]  /*14a0*/  VIADD R5, R3, 0x39 ;  /* 0x0000003903057836 */ /* 0x000fe20000000000 */
[----:B------:R-:W-:Y:S02]  /*14b0*/  FSEL R44, R44, -INF , !P3 ;  /* 0xff8000002c2c7808 */ /* 0x000fe40005800000 */
[----:B------:R-:W-:-:S02]  /*14c0*/  FMNMX R9, R41, R0, !PT ;  /* 0x0000000029097209 */ /* 0x000fc40007800000 */
[----:B------:R-:W-:Y:S02]  /*14d0*/  FSEL R43, R43, -INF , !P2 ;  /* 0xff8000002b2b7808 */ /* 0x000fe40005000000 */
[----:B------:R-:W-:Y:S02]  /*14e0*/  ISETP.GE.AND P2, PT, R5, R6, PT ;  /* 0x000000060500720c */ /* 0x000fe40003f46270 */
[----:B------:R-:W-:Y:S02]  /*14f0*/  IADD3 R5, R3, 0x40, RZ ;  /* 0x0000004003057810 */ /* 0x000fe40007ffe0ff */
[----:B------:R-:W-:Y:S02]  /*1500*/  FSEL R45, R45, -INF , !P4 ;  /* 0xff8000002d2d7808 */ /* 0x000fe40006000000 */
[----:B------:R-:W-:Y:S02]  /*1510*/  FMNMX R0, R44, R9, !PT ;  /* 0x000000092c007209 */ /* 0x000fe40007800000 */
[----:B------:R-:W-:-:S02]  /*1520*/  FSEL R46, R46, -INF , !P3 ;  /* 0xff8000002e2e7808 */ /* 0x000fc40005800000 */
[----:B------:R-:W-:Y:S01]  /*1530*/  ISETP.GE.AND P3, PT, R5, R6, PT ;  /* 0x000000060500720c */ /* 0x000fe20003f66270 */
[----:B------:R-:W-:Y:S01]  /*1540*/  VIADD R5, R3, 0x41 ;  /* 0x0000004103057836 */ /* 0x000fe20000000000 */
[----:B------:R-:W-:Y:S02]  /*1550*/  FSEL R48, R48, -INF , !P6 ;  /* 0xff80000030307808 */ /* 0x000fe40007000000 */
[----:B------:R-:W-:Y:S02]  /*1560*/  FMNMX R9, R45, R0, !PT ;  /* 0x000000002d097209 */ /* 0x000fe40007800000 */
[----:B------:R-:W-:Y:S02]  /*1570*/  FSEL R49, R49, -INF , !P5 ;  /* 0xff80000031317808 */ /* 0x000fe40006800000 */
[----:B------:R-:W-:Y:S02]  /*1580*/  FMNMX R0, R48, R9, !PT ;  /* 0x0000000930007209 */ /* 0x000fe40007800000 */
[----:B------:R-:W-:-:S02]  /*1590*/  FSEL R47, R47, -INF , !P4 ;  /* 0xff8000002f2f7808 */ /* 0x000fc40006000000 */
        /* <DEDUP_REMOVED lines=10> */
[----:B------:R-:W-:Y:S02]  /*1640*/  FSEL R56, R56, -INF , !P3 ;  /* 0xff80000038387808 */ /* 0x000fe40005800000 */
[----:B------:R-:W-:Y:S02]  /*1650*/  FMNMX R9, R53, R0, !PT ;  /* 0x0000000035097209 */ /* 0x000fe40007800000 */
[----:B------:R-:W-:Y:S02]  /*1660*/  ISETP.GE.AND P5, PT, R5, R6, PT ;  /* 0x000000060500720c */ /* 0x000fe40003fa6270 */
[----:B------:R-:W-:-:S02]  /*1670*/  IADD3 R5, R3, 0x50, RZ ;  /* 0x0000005003057810 */ /* 0x000fc40007ffe0ff */
[----:B------:R-:W-:Y:S02]  /*1680*/  FSEL R57, R57, -INF , !P4 ;  /* 0xff80000039397808 */ /* 0x000fe40006000000 */
[----:B------:R-:W-:Y:S02]  /*1690*/  FMNMX R0, R56, R9, !PT ;  /* 0x0000000938007209 */ /* 0x000fe40007800000 */
[----:B------:R-:W-:Y:S02]  /*16a0*/  FSEL R54, R54, -INF , !P1 ;  /* 0xff80000036367808 */ /* 0x000fe40004800000 */
[----:B------:R-:W-:Y:S01]  /*16b0*/  ISETP.GE.AND P1, PT, R5, R6, PT ;  /* 0x000000060500720c */ /* 0x000fe20003f26270 */
[----:B------:R-:W-:Y:S01]  /*16c0*/  VIADD R5, R3, 0x51 ;  /* 0x0000005103057836 */ /* 0x000fe20000000000 */
[----:B------:R-:W-:Y:S02]  /*16d0*/  FSEL R60, R60, -INF , !P6 ;  /* 0xff8000003c3c7808 */ /* 0x000fe40007000000 */
[----:B------:R-:W-:-:S02]  /*16e0*/  FMNMX R9, R57, R0, !PT ;  /* 0x0000000039097209 */ /* 0x000fc40007800000 */
[----:B------:R-:W-:Y:S02]  /*16f0*/  FSEL R55, R55, -INF , !P2 ;  /* 0xff80000037377808 */ /* 0x000fe40005000000 */
[----:B------:R-:W-:Y:S02]  /*1700*/  ISETP.GE.AND P2, PT, R5, R6, PT ;  /* 0x000000060500720c */ /* 0x000fe40003f46270 */
[----:B------:R-:W-:Y:S02]  /*1710*/  FSEL R61, R61, -INF , !P5 ;  /* 0xff8000003d3d7808 */ /* 0x000fe40006800000 */
[----:B------:R-:W-:Y:S01]  /*1720*/  FMNMX R0, R60, R9, !PT ;  /* 0x000000093c007209 */ /* 0x000fe20007800000 */
[C---:B------:R-:W-:Y:S01]  /*1730*/  VIADD R9, R3.reuse, 0x61 ;  /* 0x0000006103097836 */ /* 0x040fe20000000000 */
[----:B------:R-:W-:Y:S02]  /*1740*/  IADD3 R5, R3, 0x58, RZ ;  /* 0x0000005803057810 */ /* 0x000fe40007ffe0ff */
[----:B------:R-:W-:-:S02]  /*1750*/  FSEL R58, R58, -INF , !P3 ;  /* 0xff8000003a3a7808 */ /* 0x000fc40005800000 */
[----:B------:R-:W-:Y:S02]  /*1760*/  FSEL R64, R64, -INF , !P1 ;  /* 0xff80000040407808 */ /* 0x000fe40004800000 */
[----:B------:R-:W-:Y:S02]  /*1770*/  FMNMX R11, R61, R0, !PT ;  /* 0x000000003d0b7209 */ /* 0x000fe40007800000 */
[----:B------:R-:W-:Y:S01]  /*1780*/  ISETP.GE.AND P3, PT, R5, R6, PT ;  /* 0x000000060500720c */ /* 0x000fe20003f66270 */
[----:B------:R-:W-:Y:S01]  /*1790*/  VIADD R5, R3, 0x59 ;  /* 0x0000005903057836 */ /* 0x000fe20000000000 */
[----:B------:R-:W-:Y:S02]  /*17a0*/  FSEL R65, R65, -INF , !P2 ;  /* 0xff80000041417808 */ /* 0x000fe40005000000 */
[----:B------:R-:W-:Y:S02]  /*17b0*/  FMNMX R0, R64, R11, !PT ;  /* 0x0000000b40007209 */ /* 0x000fe40007800000 */
[----:B------:R-:W-:-:S02]  /*17c0*/  FSEL R59, R59, -INF , !P4 ;  /* 0xff8000003b3b7808 */ /* 0x000fc40006000000 */
[----:B------:R-:W-:Y:S02]  /*17d0*/  ISETP.GE.AND P4, PT, R5, R6, PT ;  /* 0x000000060500720c */ /* 0x000fe40003f86270 */
[----:B------:R-:W-:Y:S02]  /*17e0*/  IADD3 R5, R3, 0x60, RZ ;  /* 0x0000006003057810 */ /* 0x000fe40007ffe0ff */
[----:B------:R-:W-:Y:S02]  /*17f0*/  FSEL R68, R68, -INF , !P3 ;  /* 0xff80000044447808 */ /* 0x000fe40005800000 */
[----:B------:R-:W-:Y:S02]  /*1800*/  FMNMX R11, R65, R0, !PT ;  /* 0x00000000410b7209 */ /* 0x000fe40007800000 */
[----:B------:R-:W-:Y:S02]  /*1810*/  ISETP.GE.AND P0, PT, R9, R6, PT ;  /* 0x000000060900720c */ /* 0x000fe40003f06270 */
[----:B------:R-:W-:-:S02]  /*1820*/  IADD3 R9, R3, 0x68, RZ ;  /* 0x0000006803097810 */ /* 0x000fc40007ffe0ff */
[----:B------:R-:W-:Y:S02]  /*1830*/  FSEL R62, R62, -INF , !P6 ;  /* 0xff8000003e3e7808 */ /* 0x000fe40007000000 */
[-C--:B------:R-:W-:Y:S02]  /*1840*/  ISETP.GE.AND P6, PT, R5, R6.reuse, PT ;  /* 0x000000060500720c */ /* 0x080fe40003fc6270 */
        /* <DEDUP_REMOVED lines=18> */
[----:B------:R-:W-:Y:S01]  /*1970*/  FMNMX R0, R76, R11, !PT ;  /* 0x0000000b4c007209 */ /* 0x000fe20007800000 */
[----:B------:R-:W-:Y:S01]  /*1980*/  VIADD R11, R3, 0x79 ;  /* 0x00000079030b7836 */ /* 0x000fe20000000000 */
[----:B------:R-:W-:-:S02]  /*1990*/  FSEL R71, R71, -INF , !P4 ;  /* 0xff80000047477808 */ /* 0x000fc40006000000 */
[----:B------:R-:W-:Y:S02]  /*19a0*/  ISETP.GE.AND P4, PT, R9, R6, PT ;  /* 0x000000060900720c */ /* 0x000fe40003f86270 */
[----:B------:R-:W-:Y:S02]  /*19b0*/  FSEL R80, R80, -INF , !P3 ;  /* 0xff80000050507808 */ /* 0x000fe40005800000 */
[----:B------:R-:W-:Y:S02]  /*19c0*/  FMNMX R13, R77, R0, !PT ;  /* 0x000000004d0d7209 */ /* 0x000fe40007800000 */
[----:B------:R-:W-:Y:S02]  /*19d0*/  IADD3 R9, R3, 0x78, RZ ;  /* 0x0000007803097810 */ /* 0x000fe40007ffe0ff */
[----:B------:R-:W-:Y:S02]  /*19e0*/  FSEL R63, R63, -INF , !P5 ;  /* 0xff8000003f3f7808 */ /* 0x000fe40006800000 */
[----:B------:R-:W-:-:S02]  /*19f0*/  FSEL R81, R81, -INF , !P4 ;  /* 0xff80000051517808 */ /* 0x000fc40006000000 */
[----:B------:R-:W-:Y:S02]  /*1a00*/  FMNMX R0, R80, R13, !PT ;  /* 0x0000000d50007209 */ /* 0x000fe40007800000 */
[----:B------:R-:W-:Y:S02]  /*1a10*/  ISETP.GE.AND P5, PT, R9, R6, PT ;  /* 0x000000060900720c */ /* 0x000fe40003fa6270 */
[----:B------:R-:W-:Y:S02]  /*1a20*/  FMNMX R9, R81, R0, !PT ;  /* 0x0000000051097209 */ /* 0x000fe40007800000 */
[----:B------:R-:W-:Y:S02]  /*1a30*/  FSEL R84, R84, -INF , !P5 ;  /* 0xff80000054547808 */ /* 0x000fe40006800000 */
[----:B------:R-:W-:Y:S02]  /*1a40*/  ISETP.GE.AND P6, PT, R11, R6, PT ;  /* 0x000000060b00720c */ /* 0x000fe40003fc6270 */
[----:B------:R-:W-:-:S02]  /*1a50*/  FMNMX R0, R84, R9, !PT ;  /* 0x0000000954007209 */ /* 0x000fc40007800000 */
[----:B------:R-:W-:Y:S02]  /*1a60*/  FSEL R85, R85, -INF , !P6 ;  /* 0xff80000055557808 */ /* 0x000fe40007000000 */
[----:B------:R-:W-:Y:S02]  /*1a70*/  P2R R8, PR, RZ, 0x2 ;  /* 0x00000002ff087803 */ /* 0x000fe40000000000 */
[----:B------:R-:W-:Y:S02]  /*1a80*/  FMNMX R0, R85, R0, !PT ;  /* 0x0000000055007209 */ /* 0x000fe40007800000 */
[----:B------:R-:W-:Y:S02]  /*1a90*/  P2R R10, PR, RZ, 0x1 ;  /* 0x00000001ff0a7803 */ /* 0x000fe40000000000 */
[----:B------:R-:W-:Y:S01]  /*1aa0*/  ISETP.GE.AND P0, PT, R5, R6, PT ;  /* 0x000000060500720c */ /* 0x000fe20003f06270 */
[----:B------:R-:W2:Y:S01]  /*1ab0*/  SHFL.BFLY PT, R9, R0, 0x1, 0x1f ;  /* 0x0c201f0000097f89 */ /* 0x000ea200000e0000 */
[----:B------:R-:W-:-:S02]  /*1ac0*/  FMNMX R5, R26, R27, !PT ;  /* 0x0000001b1a057209 */ /* 0x000fc40007800000 */
[----:B------:R-:W-:Y:S02]  /*1ad0*/  FSEL R74, R74, -INF , !P0 ;  /* 0xff8000004a4a7808 */ /* 0x000fe40004000000 */
[----:B------:R-:W-:Y:S02]  /*1ae0*/  ISETP.NE.AND P0, PT, R10, RZ, PT ;  /* 0x000000ff0a00720c */ /* 0x000fe40003f05270 */
[----:B------:R-:W-:Y:S02]  /*1af0*/  FSEL R79, R79, -INF , !P2 ;  /* 0xff8000004f4f7808 */ /* 0x000fe40005000000 */
[----:B------:R-:W-:Y:S02]  /*1b00*/  FSEL R82, R82, -INF , !P3 ;  /* 0xff80000052527808 */ /* 0x000fe40005800000 */
[----:B------:R-:W-:Y:S02]  /*1b10*/  FSEL R83, R83, -INF , !P4 ;  /* 0xff80000053537808 */ /* 0x000fe40006000000 */
[----:B------:R-:W-:-:S02]  /*1b20*/  FSEL R86, R86, -INF , !P5 ;  /* 0xff80000056567808 */ /* 0x000fc40006800000 */
[----:B------:R-:W-:Y:S02]  /*1b30*/  FSEL R87, R87, -INF , !P6 ;  /* 0xff80000057577808 */ /* 0x000fe40007000000 */
[----:B------:R-:W-:Y:S02]  /*1b40*/  FSEL R75, R75, -INF , !P0 ;  /* 0xff8000004b4b7808 */ /* 0x000fe40004000000 */
[----:B------:R-:W-:Y:S02]  /*1b50*/  ISETP.NE.AND P0, PT, R12, RZ, PT ;  /* 0x000000ff0c00720c */ /* 0x000fe40003f05270 */
[----:B--2---:R-:W-:Y:S02]  /*1b60*/  FMNMX R9, R0, R9, !PT ;  /* 0x0000000900097209 */ /* 0x004fe40007800000 */
[----:B------:R-:W-:-:S03]  /*1b70*/  FMNMX R0, R30, R5, !PT ;  /* 0x000000051e007209 */ /* 0x000fc60007800000 */
[----:B------:R-:W2:Y:S01]  /*1b80*/  SHFL.BFLY PT, R4, R9, 0x2, 0x1f ;  /* 0x0c401f0009047f89 */ /* 0x000ea200000e0000 */
[----:B------:R-:W-:-:S04]  /*1b90*/  FMNMX R5, R31, R0, !PT ;  /* 0x000000001f057209 */ /* 0x000fc80007800000 */
[----:B------:R-:W-:-:S04]  /*1ba0*/  FMNMX R0, R34, R5, !PT ;  /* 0x0000000522007209 */ /* 0x000fc80007800000 */
[----:B------:R-:W-:-:S04]  /*1bb0*/  FMNMX R5, R35, R0, !PT ;  /* 0x0000000023057209 */ /* 0x000fc80007800000 */
[----:B------:R-:W-:-:S04]  /*1bc0*/  FMNMX R0, R38, R5, !PT ;  /* 0x0000000526007209 */ /* 0x000fc80007800000 */
[----:B------:R-:W-:-:S04]  /*1bd0*/  FMNMX R5, R39, R0, !PT ;  /* 0x0000000027057209 */ /* 0x000fc80007800000 */
[----:B------:R-:W-:Y:S02]  /*1be0*/  FMNMX R0, R42, R5, !PT ;  /* 0x000000052a007209 */ /* 0x000fe40007800000 */
[----:B--2---:R-:W-:Y:S02]  /*1bf0*/  FMNMX R4, R9, R4, !PT ;  /* 0x0000000409047209 */ /* 0x004fe40007800000 */
[----:B------:R-:W-:Y:S02]  /*1c00*/  FMNMX R5, R43, R0, !PT ;  /* 0x000000002b057209 */ /* 0x000fe40007800000 */
[----:B------:R-:W-:Y:S02]  /*1c10*/  FSETP.NEU.AND P1, PT, R4, -INF , PT ;  /* 0xff8000000400780b */ /* 0x000fe40003f2d000 */
[----:B------:R-:W-:Y:S02]  /*1c20*/  FMNMX R0, R46, R5, !PT ;  /* 0x000000052e007209 */ /* 0x000fe40007800000 */
[----:B------:R-:W-:-:S02]  /*1c30*/  FSEL R2, R4, RZ, P1 ;  /* 0x000000ff04027208 */ /* 0x000fc40000800000 */
[----:B------:R-:W-:Y:S02]  /*1c40*/  ISETP.NE.AND P1, PT, R8, RZ, PT ;  /* 0x000000ff0800720c */ /* 0x000fe40003f25270 */
[----:B------:R-:W-:Y:S01]  /*1c50*/  FMNMX R5, R47, R0, !PT ;  /* 0x000000002f057209 */ /* 0x000fe20007800000 */
[----:B------:R-:W-:Y:S01]  /*1c60*/  FMUL R2, R2, UR6 ;  /* 0x0000000602027c20 */ /* 0x000fe20008400000 */
[----:B------:R-:W-:Y:S02]  /*1c70*/  FSEL R78, R78, -INF , !P1 ;  /* 0xff8000004e4e7808 */ /* 0x000fe40004800000 */
[----:B------:R-:W-:Y:S01]  /*1c80*/  FMNMX R0, R50, R5, !PT ;  /* 0x0000000532007209 */ /* 0x000fe20007800000 */
[--C-:B------:R-:W-:Y:S01]  /*1c90*/  FFMA R24, R24, UR6, -R2.reuse ;  /* 0x0000000618187c23 */ /* 0x100fe20008000802 */
[--C-:B------:R-:W-:Y:S01]  /*1ca0*/  FFMA R9, R25, UR6, -R2.reuse ;  /* 0x0000000619097c23 */ /* 0x100fe20008000802 */
[--C-:B------:R-:W-:Y:S01]  /*1cb0*/  FFMA R8, R28, UR6, -R2.reuse ;  /* 0x000000061c087c23 */ /* 0x100fe20008000802 */
[--C-:B------:R-:W-:Y:S01]  /*1cc0*/  FFMA R11, R29, UR6, -R2.reuse ;  /* 0x000000061d0b7c23 */ /* 0x100fe20008000802 */
[--C-:B------:R-:W-:Y:S01]  /*1cd0*/  FFMA R10, R36, UR6, -R2.reuse ;  /* 0x00000006240a7c23 */ /* 0x100fe20008000802 */
[----:B------:R-:W-:Y:S01]  /*1ce0*/  FSETP.GEU.AND P1, PT, R24, -126, PT ;  /* 0xc2fc00001800780b */ /* 0x000fe20003f2e000 */
        /* <DEDUP_REMOVED lines=11> */
[----:B------:R-:W-:Y:S01]  /*1da0*/  FMNMX R5, R51, R0, !PT ;  /* 0x0000000033057209 */ /* 0x000fe20007800000 */
[----:B------:R-:W-:Y:S01]  /*1db0*/  @!P1 FMUL R24, R24, 0.5 ;  /* 0x3f00000018189820 */ /* 0x000fe20000400000 */
[--C-:B------:R-:W-:Y:S01]  /*1dc0*/  FFMA R12, R44, UR6, -R2.reuse ;  /* 0x000000062c0c7c23 */ /* 0x100fe20008000802 */
[----:B------:R-:W-:Y:S01]  /*1dd0*/  @!P2 FMUL R9, R9, 0.5 ;  /* 0x3f0000000909a820 */ /* 0x000fe20000400000 */
[----:B------:R-:W-:Y:S01]  /*1de0*/  FMNMX R0, R54, R5, !PT ;  /* 0x0000000536007209 */ /* 0x000fe20007800000 */
[----:B------:R-:W-:Y:S01]  /*1df0*/  @!P3 FMUL R8, R8, 0.5 ;  /* 0x3f0000000808b820 */ /* 0x000fe20000400000 */
[--C-:B------:R-:W-:Y:S01]  /*1e00*/  FFMA R19, R45, UR6, -R2.reuse ;  /* 0x000000062d137c23 */ /* 0x100fe20008000802 */
[----:B------:R-:W2:Y:S01]  /*1e10*/  MUFU.EX2 R24, R24 ;  /* 0x0000001800187308 */ /* 0x000ea20000000800 */
[----:B------:R-:W-:Y:S01]  /*1e20*/  @!P4 FMUL R11, R11, 0.5 ;  /* 0x3f0000000b0bc820 */ /* 0x000fe20000400000 */
[----:B------:R-:W-:Y:S01]  /*1e30*/  @!P5 FMUL R28, R28, 0.5 ;  /* 0x3f0000001c1cd820 */ /* 0x000fe20000400000 */
[----:B------:R-:W-:Y:S01]  /*1e40*/  FMNMX R5, R55, R0, !PT ;  /* 0x0000000037057209 */ /* 0x000fe20007800000 */
[----:B------:R-:W-:Y:S01]  /*1e50*/  @!P6 FMUL R13, R13, 0.5 ;  /* 0x3f0000000d0de820 */ /* 0x000fe20000400000 */
[--C-:B------:R-:W-:Y:S01]  /*1e60*/  FFMA R21, R49, UR6, -R2.reuse ;  /* 0x0000000631157c23 */ /* 0x100fe20008000802 */
[--C-:B------:R-:W-:Y:S01]  /*1e70*/  FFMA R14, R52, UR6, -R2.reuse ;  /* 0x00000006340e7c23 */ /* 0x100fe20008000802 */
[----:B------:R-:W-:Y:S01]  /*1e80*/  FMNMX R0, R58, R5, !PT ;  /* 0x000000053a007209 */ /* 0x000fe20007800000 */
[----:B------:R-:W3:Y:S01]  /*1e90*/  MUFU.EX2 R9, R9 ;  /* 0x0000000900097308 */ /* 0x000ee20000000800 */
[--C-:B------:R-:W-:Y:S01]  /*1ea0*/  FFMA R23, R53, UR6, -R2.reuse ;  /* 0x0000000635177c23 */ /* 0x100fe20008000802 */
[--C-:B------:R-:W-:Y:S01]  /*1eb0*/  FFMA R60, R60, UR6, -R2.reuse ;  /* 0x000000063c3c7c23 */ /* 0x100fe20008000802 */
[----:B------:R-:W-:Y:S01]  /*1ec0*/  FMNMX R5, R59, R0, !PT ;  /* 0x000000003b057209 */ /* 0x000fe20007800000 */
[--C-:B------:R-:W-:Y:S01]  /*1ed0*/  FFMA R25, R56, UR6, -R2.reuse ;  /* 0x0000000638197c23 */ /* 0x100fe20008000802 */
[--C-:B------:R-:W-:Y:S01]  /*1ee0*/  FFMA R57, R57, UR6, -R2.reuse ;  /* 0x0000000639397c23 */ /* 0x100fe20008000802 */
[--C-:B------:R-:W-:Y:S01]  /*1ef0*/  FFMA R61, R61, UR6, -R2.reuse ;  /* 0x000000063d3d7c23 */ /* 0x100fe20008000802 */
[----:B------:R-:W-:Y:S01]  /*1f00*/  FMNMX R0, R62, R5, !PT ;  /* 0x000000053e007209 */ /* 0x000fe20007800000 */
[----:B------:R-:W4:Y:S01]  /*1f10*/  MUFU.EX2 R8, R8 ;  /* 0x0000000800087308 */ /* 0x000f220000000800 */
[----:B--2---:R-:W-:Y:S01]  /*1f20*/  @!P1 FMUL R24, R24, R24 ;  /* 0x0000001818189220 */ /* 0x004fe20000400000 */
[----:B------:R-:W-:Y:S01]  /*1f30*/  FSETP.GEU.AND P1, PT, R10, -126, PT ;  /* 0xc2fc00000a00780b */ /* 0x000fe20003f2e000 */
[--C-:B------:R-:W-:Y:S01]  /*1f40*/  FFMA R64, R64, UR6, -R2.reuse ;  /* 0x0000000640407c23 */ /* 0x100fe20008000802 */
[----:B------:R-:W-:Y:S01]  /*1f50*/  FMNMX R5, R63, R0, !PT ;  /* 0x000000003f057209 */ /* 0x000fe20007800000 */
[--C-:B------:R-:W-:Y:S01]  /*1f60*/  FFMA R65, R65, UR6, -R2.reuse ;  /* 0x0000000641417c23 */ /* 0x100fe20008000802 */
[--C-:B------:R-:W-:Y:S01]  /*1f70*/  FFMA R72, R72, UR6, -R2.reuse ;  /* 0x0000000648487c23 */ /* 0x100fe20008000802 */
[--C-:B------:R-:W-:Y:S01]  /*1f80*/  FFMA R68, R68, UR6, -R2.reuse ;  /* 0x0000000644447c23 */ /* 0x100fe20008000802 */
[----:B------:R-:W2:Y:S01]  /*1f90*/  MUFU.EX2 R11, R11 ;  /* 0x0000000b000b7308 */ /* 0x000ea20000000800 */
[----:B---3--:R-:W-:Y:S01]  /*1fa0*/  @!P2 FMUL R9, R9, R9 ;  /* 0x000000090909a220 */ /* 0x008fe20000400000 */
[----:B------:R-:W-:Y:S01]  /*1fb0*/  FSETP.GEU.AND P2, PT, R15, -126, PT ;  /* 0xc2fc00000f00780b */ /* 0x000fe20003f4e000 */
[--C-:B------:R-:W-:Y:S01]  /*1fc0*/  FFMA R69, R69, UR6, -R2.reuse ;  /* 0x0000000645457c23 */ /* 0x100fe20008000802 */
[----:B------:R-:W-:Y:S01]  /*1fd0*/  FMNMX R0, R66, R5, !PT ;  /* 0x0000000542007209 */ /* 0x000fe20007800000 */
[--C-:B------:R-:W-:Y:S01]  /*1fe0*/  FFMA R73, R73, UR6, -R2.reuse ;  /* 0x0000000649497c23 */ /* 0x100fe20008000802 */
[--C-:B------:R-:W-:Y:S01]  /*1ff0*/  FFMA R76, R76, UR6, -R2.reuse ;  /* 0x000000064c4c7c23 */ /* 0x100fe20008000802 */
[----:B------:R-:W-:Y:S01]  /*2000*/  @!P1 FMUL R10, R10, 0.5 ;  /* 0x3f0000000a0a9820 */ /* 0x000fe20000400000 */
[----:B------:R-:W3:Y:S01]  /*2010*/  MUFU.EX2 R28, R28 ;  /* 0x0000001c001c7308 */ /* 0x000ee20000000800 */
[----:B----4-:R-:W-:Y:S01]  /*2020*/  @!P3 FMUL R8, R8, R8 ;  /* 0x000000080808b220 */ /* 0x010fe20000400000 */
[----:B------:R-:W-:Y:S01]  /*2030*/  FSETP.GEU.AND P3, PT, R32, -126, PT ;  /* 0xc2fc00002000780b */ /* 0x000fe20003f6e000 */
[--C-:B------:R-:W-:Y:S01]  /*2040*/  FFMA R77, R77, UR6, -R2.reuse ;  /* 0x000000064d4d7c23 */ /* 0x100fe20008000802 */
[----:B------:R-:W-:Y:S01]  /*2050*/  FMNMX R5, R67, R0, !PT ;  /* 0x0000000043057209 */ /* 0x000fe20007800000 */
[--C-:B------:R-:W-:Y:S01]  /*2060*/  FFMA R81, R81, UR6, -R2.reuse ;  /* 0x0000000651517c23 */ /* 0x100fe20008000802 */
[--C-:B------:R-:W-:Y:S01]  /*2070*/  FFMA R80, R80, UR6, -R2.reuse ;  /* 0x0000000650507c23 */ /* 0x100fe20008000802 */
[----:B------:R-:W-:Y:S01]  /*2080*/  @!P2 FMUL R15, R15, 0.5 ;  /* 0x3f0000000f0fa820 */ /* 0x000fe20000400000 */
[----:B------:R-:W4:Y:S01]  /*2090*/  MUFU.EX2 R10, R10 ;  /* 0x0000000a000a7308 */ /* 0x000f220000000800 */
[----:B--2---:R-:W-:Y:S01]  /*20a0*/  @!P4 FMUL R11, R11, R11 ;  /* 0x0000000b0b0bc220 */ /* 0x004fe20000400000 */
[----:B------:R-:W-:Y:S01]  /*20b0*/  FSETP.GEU.AND P4, PT, R17, -126, PT ;  /* 0xc2fc00001100780b */ /* 0x000fe20003f8e000 */
[--C-:B------:R-:W-:Y:S01]  /*20c0*/  FFMA R84, R84, UR6, -R2.reuse ;  /* 0x0000000654547c23 */ /* 0x100fe20008000802 */
[----:B------:R-:W-:Y:S01]  /*20d0*/  FMNMX R0, R70, R5, !PT ;  /* 0x0000000546007209 */ /* 0x000fe20007800000 */
[----:B------:R-:W-:-:S02]  /*20e0*/  FFMA R2, R85, UR6, -R2 ;  /* 0x0000000655027c23 */ /* 0x000fc40008000802 */
[----:B------:R-:W-:Y:S01]  /*20f0*/  @!P3 FMUL R32, R32, 0.5 ;  /* 0x3f0000002020b820 */ /* 0x000fe20000400000 */
[----:B------:R-:W2:Y:S01]  /*2100*/  MUFU.EX2 R13, R13 ;  /* 0x0000000d000d7308 */ /* 0x000ea20000000800 */
[----:B---3--:R-:W-:Y:S01]  /*2110*/  @!P5 FMUL R28, R28, R28 ;  /* 0x0000001c1c1cd220 */ /* 0x008fe20000400000 */
[----:B------:R-:W-:Y:S02]  /*2120*/  FSETP.GEU.AND P5, PT, R12, -126, PT ;  /* 0xc2fc00000c00780b */ /* 0x000fe40003fae000 */
[----:B------:R-:W-:-:S03]  /*2130*/  FMNMX R5, R71, R0, !PT ;  /* 0x0000000047057209 */ /* 0x000fc60007800000 */
[----:B------:R-:W-:Y:S01]  /*2140*/  @!P4 FMUL R17, R17, 0.5 ;  /* 0x3f0000001111c820 */ /* 0x000fe20000400000 */
[----:B------:R-:W3:Y:S01]  /*2150*/  MUFU.EX2 R15, R15 ;  /* 0x0000000f000f7308 */ /* 0x000ee20000000800 */
[----:B----4-:R-:W-:Y:S01]  /*2160*/  @!P1 FMUL R10, R10, R10 ;  /* 0x0000000a0a0a9220 */ /* 0x010fe20000400000 */
[----:B------:R-:W-:Y:S02]  /*2170*/  FSETP.GEU.AND P1, PT, R36, -126, PT ;  /* 0xc2fc00002400780b */ /* 0x000fe40003f2e000 */
[----:B------:R-:W-:-:S03]  /*2180*/  FMNMX R0, R74, R5, !PT ;  /* 0x000000054a007209 */ /* 0x000fc60007800000 */
[----:B------:R-:W-:Y:S01]  /*2190*/  @!P5 FMUL R12, R12, 0.5 ;  /* 0x3f0000000c0cd820 */ /* 0x000fe20000400000 */
[----:B------:R-:W4:Y:S01]  /*21a0*/  MUFU.EX2 R32, R32 ;  /* 0x0000002000207308 */ /* 0x000f220000000800 */
[----:B--2---:R-:W-:Y:S01]  /*21b0*/  @!P6 FMUL R13, R13, R13 ;  /* 0x0000000d0d0de220 */ /* 0x004fe20000400000 */
[----:B------:R-:W-:Y:S02]  /*21c0*/  FSETP.GEU.AND P6, PT, R19, -126, PT ;  /* 0xc2fc00001300780b */ /* 0x000fe40003fce000 */
[----:B------:R-:W-:-:S03]  /*21d0*/  FMNMX R5, R75, R0, !PT ;  /* 0x000000004b057209 */ /* 0x000fc60007800000 */
        /* <DEDUP_REMOVED lines=32> */
[----:B------:R-:W5:Y:S01]  /*23e0*/  SHFL.BFLY PT, R5, R0, 0x1, 0x1f ;  /* 0x0c201f0000057f89 */ /* 0x000f6200000e0000 */
[----:B---3--:R-:W-:Y:S01]  /*23f0*/  @!P2 FMUL R21, R21, R21 ;  /* 0x000000151515a220 */ /* 0x008fe20000400000 */
[----:B------:R-:W-:-:S04]  /*2400*/  FSETP.GEU.AND P2, PT, R61, -126, PT ;  /* 0xc2fc00003d00780b */ /* 0x000fc80003f4e000 */
[----:B------:R-:W-:Y:S01]  /*2410*/  @!P6 FMUL R57, R57, 0.5 ;  /* 0x3f0000003939e820 */ /* 0x000fe20000400000 */
[----:B------:R-:W3:Y:S01]  /*2420*/  MUFU.EX2 R29, R60 ;  /* 0x0000003c001d7308 */ /* 0x000ee20000000800 */
[----:B----4-:R-:W-:Y:S01]  /*2430*/  @!P3 FMUL R14, R14, R14 ;  /* 0x0000000e0e0eb220 */ /* 0x010fe20000400000 */
[----:B------:R-:W-:-:S06]  /*2440*/  FSETP.GEU.AND P3, PT, R64, -126, PT ;  /* 0xc2fc00004000780b */ /* 0x000fcc0003f6e000 */
[----:B------:R-:W4:Y:S01]  /*2450*/  MUFU.EX2 R25, R25 ;  /* 0x0000001900197308 */ /* 0x000f220000000800 */
[----:B--2---:R-:W-:Y:S01]  /*2460*/  @!P4 FMUL R23, R23, R23 ;  /* 0x000000171717c220 */ /* 0x004fe20000400000 */
[----:B------:R-:W-:Y:S01]  /*2470*/  FSETP.GEU.AND P4, PT, R65, -126, PT ;  /* 0xc2fc00004100780b */ /* 0x000fe20003f8e000 */
[----:B------:R-:W-:-:S04]  /*2480*/  @!P2 FMUL R61, R61, 0.5 ;  /* 0x3f0000003d3da820 */ /* 0x000fc80000400000 */
[----:B------:R-:W-:Y:S01]  /*2490*/  @!P3 FMUL R64, R64, 0.5 ;  /* 0x3f0000004040b820 */ /* 0x000fe20000400000 */
[----:B------:R-:W2:Y:S01]  /*24a0*/  MUFU.EX2 R40, R57 ;  /* 0x0000003900287308 */ /* 0x000ea20000000800 */
[----:B---3--:R-:W-:Y:S01]  /*24b0*/  @!P1 FMUL R29, R29, R29 ;  /* 0x0000001d1d1d9220 */ /* 0x008fe20000400000 */
[----:B------:R-:W-:Y:S02]  /*24c0*/  FSETP.GEU.AND P1, PT, R72, -126, PT ;  /* 0xc2fc00004800780b */ /* 0x000fe40003f2e000 */
[----:B-----5:R-:W-:-:S03]  /*24d0*/  FMNMX R5, R0, R5, !PT ;  /* 0x0000000500057209 */ /* 0x020fc60007800000 */
[----:B------:R-:W-:Y:S01]  /*24e0*/  @!P4 FMUL R65, R65, 0.5 ;  /* 0x3f0000004141c820 */ /* 0x000fe20000400000 */
[----:B------:R-:W3:Y:S01]  /*24f0*/  MUFU.EX2 R16, R61 ;  /* 0x0000003d00107308 */ /* 0x000ee20000000800 */
[----:B----4-:R-:W-:Y:S01]  /*2500*/  @!P5 FMUL R25, R25, R25 ;  /* 0x000000191919d220 */ /* 0x010fe20000400000 */
[----:B------:R-:W-:Y:S01]  /*2510*/  FSETP.GEU.AND P5, PT, R68, -126, PT ;  /* 0xc2fc00004400780b */ /* 0x000fe20003fae000 */
[----:B------:R-:W4:Y:S04]  /*2520*/  SHFL.BFLY PT, R0, R5, 0x2, 0x1f ;  /* 0x0c401f0005007f89 */ /* 0x000f2800000e0000 */
[----:B------:R-:W-:Y:S01]  /*2530*/  @!P1 FMUL R72, R72, 0.5 ;  /* 0x3f00000048489820 */ /* 0x000fe20000400000 */
[----:B------:R-:W5:Y:S01]  /*2540*/  MUFU.EX2 R33, R64 ;  /* 0x0000004000217308 */ /* 0x000f620000000800 */
[----:B--2---:R-:W-:Y:S01]  /*2550*/  @!P6 FMUL R40, R40, R40 ;  /* 0x000000282828e220 */ /* 0x004fe20000400000 */
[----:B------:R-:W-:-:S05]  /*2560*/  FSETP.GEU.AND P6, PT, R69, -126, PT ;  /* 0xc2fc00004500780b */ /* 0x000fca0003fce000 */
[----:B------:R-:W-:Y:S01]  /*2570*/  @!P5 FMUL R68, R68, 0.5 ;  /* 0x3f0000004444d820 */ /* 0x000fe20000400000 */
[----:B------:R-:W2:Y:S01]  /*2580*/  MUFU.EX2 R44, R65 ;  /* 0x00000041002c7308 */ /* 0x000ea20000000800 */
[----:B---3--:R-:W-:Y:S01]  /*2590*/  @!P2 FMUL R16, R16, R16 ;  /* 0x000000101010a220 */ /* 0x008fe20000400000 */
[----:B------:R-:W-:-:S05]  /*25a0*/  FSETP.GEU.AND P2, PT, R73, -126, PT ;  /* 0xc2fc00004900780b */ /* 0x000fca0003f4e000 */
[----:B------:R-:W-:Y:S01]  /*25b0*/  @!P6 FMUL R69, R69, 0.5 ;  /* 0x3f0000004545e820 */ /* 0x000fe20000400000 */
[----:B------:R-:W3:Y:S01]  /*25c0*/  MUFU.EX2 R41, R72 ;  /* 0x0000004800297308 */ /* 0x000ee20000000800 */
[----:B-----5:R-:W-:Y:S01]  /*25d0*/  @!P3 FMUL R33, R33, R33 ;  /* 0x000000212121b220 */ /* 0x020fe20000400000 */
[----:B------:R-:W-:Y:S02]  /*25e0*/  FSETP.GEU.AND P3, PT, R76, -126, PT ;  /* 0xc2fc00004c00780b */ /* 0x000fe40003f6e000 */
[----:B----4-:R-:W-:-:S03]  /*25f0*/  FMNMX R5, R5, R0, !PT ;  /* 0x0000000005057209 */ /* 0x010fc60007800000 */
[----:B------:R-:W-:Y:S01]  /*2600*/  @!P2 FMUL R73, R73, 0.5 ;  /* 0x3f0000004949a820 */ /* 0x000fe20000400000 */
[----:B------:R-:W4:Y:S01]  /*2610*/  MUFU.EX2 R37, R68 ;  /* 0x0000004400257308 */ /* 0x000f220000000800 */
        /* <DEDUP_REMOVED lines=8> */
[----:B----4-:R-:W-:Y:S01]  /*26a0*/  @!P5 FMUL R37, R37, R37 ;  /* 0x000000252525d220 */ /* 0x010fe20000400000 */
[----:B------:R-:W-:-:S05]  /*26b0*/  FSETP.GEU.AND P5, PT, R80, -126, PT ;  /* 0xc2fc00005000780b */ /* 0x000fca0003fae000 */
[----:B------:R-:W-:Y:S01]  /*26c0*/  @!P1 FMUL R81, R81, 0.5 ;  /* 0x3f00000051519820 */ /* 0x000fe20000400000 */
[----:B------:R-:W4:Y:S01]  /*26d0*/  MUFU.EX2 R45, R76 ;  /* 0x0000004c002d7308 */ /* 0x000f220000000800 */
[----:B--2---:R-:W-:Y:S01]  /*26e0*/  @!P6 FMUL R18, R18, R18 ;  /* 0x000000121212e220 */ /* 0x004fe20000400000 */
[----:B------:R-:W-:-:S04]  /*26f0*/  FSETP.NEU.AND P6, PT, R5, -INF , PT ;  /* 0xff8000000500780b */ /* 0x000fc80003fcd000 */
[----:B------:R-:W-:Y:S01]  /*2700*/  FSEL R0, R5, RZ, P6 ;  /* 0x000000ff05007208 */ /* 0x000fe20003000000 */
[----:B------:R-:W-:Y:S01]  /*2710*/  @!P5 FMUL R80, R80, 0.5 ;  /* 0x3f0000005050d820 */ /* 0x000fe20000400000 */
[----:B------:R-:W2:Y:S01]  /*2720*/  MUFU.EX2 R20, R77 ;  /* 0x0000004d00147308 */ /* 0x000ea20000000800 */
[----:B---3--:R-:W-:Y:S01]  /*2730*/  @!P2 FMUL R48, R48, R48 ;  /* 0x000000303030a220 */ /* 0x008fe20000400000 */
[----:B------:R-:W-:Y:S01]  /*2740*/  FSETP.GEU.AND P2, PT, R2, -126, PT ;  /* 0xc2fc00000200780b */ /* 0x000fe20003f4e000 */
[----:B------:R-:W-:Y:S01]  /*2750*/  FMUL R0, R0, UR6 ;  /* 0x0000000600007c20 */ /* 0x000fe20008400000 */
[----:B------:R-:W-:-:S03]  /*2760*/  FSETP.GEU.AND P6, PT, R84, -126, PT ;  /* 0xc2fc00005400780b */ /* 0x000fc60003fce000 */
[--C-:B------:R-:W-:Y:S01]  /*2770*/  FFMA R26, R26, UR6, -R0.reuse ;  /* 0x000000061a1a7c23 */ /* 0x100fe20008000800 */
[----:B------:R-:W3:Y:S01]  /*2780*/  MUFU.EX2 R52, R81 ;  /* 0x0000005100347308 */ /* 0x000ee20000000800 */
[--C-:B------:R-:W-:Y:S01]  /*2790*/  FFMA R53, R27, UR6, -R0.reuse ;  /* 0x000000061b357c23 */ /* 0x100fe20008000800 */
[--C-:B------:R-:W-:Y:S01]  /*27a0*/  FFMA R57, R31, UR6, -R0.reuse ;  /* 0x000000061f397c23 */ /* 0x100fe20008000800 */
[----:B----4-:R-:W-:Y:S01]  /*27b0*/  @!P3 FMUL R45, R45, R45 ;  /* 0x0000002d2d2db220 */ /* 0x010fe20000400000 */
[----:B------:R-:W-:Y:S01]  /*27c0*/  FSETP.GEU.AND P3, PT, R26, -126, PT ;  /* 0xc2fc00001a00780b */ /* 0x000fe20003f6e000 */
[--C-:B------:R-:W-:Y:S01]  /*27d0*/  FFMA R30, R30, UR6, -R0.reuse ;  /* 0x000000061e1e7c23 */ /* 0x100fe20008000800 */
[--C-:B------:R-:W-:Y:S01]  /*27e0*/  FFMA R38, R38, UR6, -R0.reuse ;  /* 0x0000000626267c23 */ /* 0x100fe20008000800 */
[----:B------:R-:W-:Y:S01]  /*27f0*/  @!P2 FMUL R2, R2, 0.5 ;  /* 0x3f0000000202a820 */ /* 0x000fe20000400000 */
[----:B------:R-:W4:Y:S01]  /*2800*/  MUFU.EX2 R49, R80 ;  /* 0x0000005000317308 */ /* 0x000f220000000800 */
[----:B--2---:R-:W-:Y:S01]  /*2810*/  @!P4 FMUL R20, R20, R20 ;  /* 0x000000141414c220 */ /* 0x004fe20000400000 */
[----:B------:R-:W-:Y:S01]  /*2820*/  FSETP.GEU.AND P4, PT, R53, -126, PT ;  /* 0xc2fc00003500780b */ /* 0x000fe20003f8e000 */
[----:B------:R-:W-:Y:S01]  /*2830*/  @!P6 FMUL R84, R84, 0.5 ;  /* 0x3f0000005454e820 */ /* 0x000fe20000400000 */
[--C-:B------:R-:W-:Y:S01]  /*2840*/  FFMA R34, R34, UR6, -R0.reuse ;  /* 0x0000000622227c23 */ /* 0x100fe20008000800 */
[--C-:B------:R-:W-:Y:S01]  /*2850*/  FFMA R50, R50, UR6, -R0.reuse ;  /* 0x0000000632327c23 */ /* 0x100fe20008000800 */
[--C-:B------:R-:W-:Y:S01]  /*2860*/  FFMA R42, R42, UR6, -R0.reuse ;  /* 0x000000062a2a7c23 */ /* 0x100fe20008000800 */
[--C-:B------:R-:W-:Y:S01]  /*2870*/  FFMA R46, R46, UR6, -R0.reuse ;  /* 0x000000062e2e7c23 */ /* 0x100fe20008000800 */
[----:B------:R2:W5:Y:S01]  /*2880*/  MUFU.EX2 R22, R2 ;  /* 0x0000000200167308 */ /* 0x0005620000000800 */
[----:B---3--:R-:W-:Y:S01]  /*2890*/  @!P1 FMUL R52, R52, R52 ;  /* 0x0000003434349220 */ /* 0x008fe20000400000 */
[----:B------:R-:W-:Y:S01]  /*28a0*/  FSETP.GEU.AND P1, PT, R57, -126, PT ;  /* 0xc2fc00003900780b */ /* 0x000fe20003f2e000 */
[----:B------:R-:W-:Y:S01]  /*28b0*/  @!P3 FMUL R26, R26, 0.5 ;  /* 0x3f0000001a1ab820 */ /* 0x000fe20000400000 */
[--C-:B------:R-:W-:Y:S01]  /*28c0*/  FFMA R63, R63, UR6, -R0.reuse ;  /* 0x000000063f3f7c23 */ /* 0x100fe20008000800 */
[--C-:B------:R-:W-:Y:S01]  /*28d0*/  FFMA R67, R67, UR6, -R0.reuse ;  /* 0x0000000643437c23 */ /* 0x100fe20008000800 */
[--C-:B------:R-:W-:Y:S01]  /*28e0*/  FFMA R54, R54, UR6, -R0.reuse ;  /* 0x0000000636367c23 */ /* 0x100fe20008000800 */
[----:B------:R-:W-:Y:S01]  /*28f0*/  @!P4 FMUL R53, R53, 0.5 ;  /* 0x3f0000003535c820 */ /* 0x000fe20000400000 */
[----:B------:R3:W1:Y:S01]  /*2900*/  MUFU.EX2 R31, R26 ;  /* 0x0000001a001f7308 */ /* 0x0006620000000800 */
[----:B----4-:R-:W-:Y:S01]  /*2910*/  @!P5 FMUL R49, R49, R49 ;  /* 0x000000313131d220 */ /* 0x010fe20000400000 */
[----:B------:R-:W-:Y:S01]  /*2920*/  FSETP.GEU.AND P5, PT, R30, -126, PT ;  /* 0xc2fc00001e00780b */ /* 0x000fe20003fae000 */
[--C-:B--2---:R-:W-:Y:S01]  /*2930*/  FFMA R2, R35, UR6, -R0.reuse ;  /* 0x0000000623027c23 */ /* 0x104fe20008000800 */
[--C-:B------:R-:W-:Y:S01]  /*2940*/  FFMA R75, R75, UR6, -R0.reuse ;  /* 0x000000064b4b7c23 */ /* 0x100fe20008000800 */
[--C-:B------:R-:W-:Y:S01]  /*2950*/  FFMA R59, R59, UR6, -R0.reuse ;  /* 0x000000063b3b7c23 */ /* 0x100fe20008000800 */
[--C-:B------:R-:W-:Y:S01]  /*2960*/  FFMA R83, R83, UR6, -R0.reuse ;  /* 0x0000000653537c23 */ /* 0x100fe20008000800 */
[----:B------:R-:W-:Y:S01]  /*2970*/  @!P1 FMUL R57, R57, 0.5 ;  /* 0x3f00000039399820 */ /* 0x000fe20000400000 */
[----:B------:R-:W2:Y:S01]  /*2980*/  MUFU.EX2 R56, R53 ;  /* 0x0000003500387308 */ /* 0x000ea20000000800 */
[--C-:B---3--:R-:W-:Y:S01]  /*2990*/  FFMA R26, R39, UR6, -R0.reuse ;  /* 0x00000006271a7c23 */ /* 0x108fe20008000800 */
[----:B-----5:R-:W-:Y:S01]  /*29a0*/  @!P2 FMUL R22, R22, R22 ;  /* 0x000000161616a220 */ /* 0x020fe20000400000 */
[----:B------:R-:W-:Y:S01]  /*29b0*/  FSETP.GEU.AND P2, PT, R2, -126, PT ;  /* 0xc2fc00000200780b */ /* 0x000fe20003f4e000 */
[--C-:B------:R-:W-:Y:S01]  /*29c0*/  FFMA R71, R71, UR6, -R0.reuse ;  /* 0x0000000647477c23 */ /* 0x100fe20008000800 */
[--C-:B------:R-:W-:Y:S01]  /*29d0*/  FFMA R78, R78, UR6, -R0.reuse ;  /* 0x000000064e4e7c23 */ /* 0x100fe20008000800 */
[--C-:B------:R-:W-:Y:S01]  /*29e0*/  FFMA R79, R79, UR6, -R0.reuse ;  /* 0x000000064f4f7c23 */ /* 0x100fe20008000800 */
[----:B------:R-:W-:Y:S01]  /*29f0*/  @!P5 FMUL R30, R30, 0.5 ;  /* 0x3f0000001e1ed820 */ /* 0x000fe20000400000 */
[----:B------:R3:W4:Y:S01]  /*2a00*/  MUFU.EX2 R60, R57 ;  /* 0x00000039003c7308 */ /* 0x0007220000000800 */
[----:B-1----:R-:W-:Y:S01]  /*2a10*/  @!P3 FMUL R31, R31, R31 ;  /* 0x0000001f1f1fb220 */ /* 0x002fe20000400000 */
[----:B------:R-:W-:Y:S01]  /*2a20*/  FSETP.GEU.AND P3, PT, R38, -126, PT ;  /* 0xc2fc00002600780b */ /* 0x000fe20003f6e000 */
[----:B------:R-:W-:Y:S01]  /*2a30*/  FFMA R86, R86, UR6, -R0 ;  /* 0x0000000656567c23 */ /* 0x000fe20008000800 */
[----:B------:R-:W-:Y:S01]  /*2a40*/  FADD R61, R36, R49 ;  /* 0x00000031243d7221 */ /* 0x000fe20000000000 */
[----:B------:R-:W-:Y:S01]  /*2a50*/  FADD R65, R21, R52 ;  /* 0x0000003415417221 */ /* 0x000fe20000000000 */
[----:B------:R-:W-:-:S02]  /*2a60*/  F2FP.F16.F32.PACK_AB R52, R52, R49 ;  /* 0x000000313434723e */ /* 0x000fc400000000ff */
[----:B------:R-:W1:Y:S01]  /*2a70*/  MUFU.EX2 R27, R84 ;  /* 0x00000054001b7308 */ /* 0x000e620000000800 */
[----:B--2---:R-:W-:Y:S01]  /*2a80*/  @!P4 FMUL R56, R56, R56 ;  /* 0x000000383838c220 */ /* 0x004fe20000400000 */
[----:B------:R-:W-:Y:S01]  /*2a90*/  FSETP.GEU.AND P4, PT, R26, -126, PT ;  /* 0xc2fc00001a00780b */ /* 0x000fe20003f8e000 */
[----:B------:R-:W-:Y:S01]  /*2aa0*/  @!P2 FMUL R2, R2, 0.5 ;  /* 0x3f0000000202a820 */ /* 0x000fe20000400000 */
[----:B---3--:R-:W-:Y:S01]  /*2ab0*/  FADD R57, R32, R41 ;  /* 0x0000002920397221 */ /* 0x008fe20000000000 */
[----:B------:R-:W-:Y:S02]  /*2ac0*/  F2FP.F16.F32.PACK_AB R32, R17, R32 ;  /* 0x000000201120723e */ /* 0x000fe400000000ff */
[----:B------:R-:W-:Y:S01]  /*2ad0*/  @!P3 FMUL R38, R38, 0.5 ;  /* 0x3f0000002626b820 */ /* 0x000fe20000400000 */
[----:B------:R2:W3:Y:S01]  /*2ae0*/  MUFU.EX2 R35, R30 ;  /* 0x0000001e00237308 */ /* 0x0004e20000000800 */
[----:B----4-:R-:W-:Y:S01]  /*2af0*/  @!P1 FMUL R60, R60, R60 ;  /* 0x0000003c3c3c9220 */ /* 0x010fe20000400000 */
[----:B------:R-:W-:-:S05]  /*2b00*/  F2FP.F16.F32.PACK_AB R36, R21, R36 ;  /* 0x000000241524723e */ /* 0x000fca00000000ff */
[----:B------:R-:W-:Y:S01]  /*2b10*/  @!P4 FMUL R26, R26, 0.5 ;  /* 0x3f0000001a1ac820 */ /* 0x000fe20000400000 */
[----:B------:R4:W5:Y:S01]  /*2b20*/  MUFU.EX2 R64, R2 ;  /* 0x0000000200407308 */ /* 0x0009620000000800 */
[----:B--2---:R-:W-:Y:S01]  /*2b30*/  FFMA R30, R43, UR6, -R0 ;  /* 0x000000062b1e7c23 */ /* 0x004fe20008000800 */
[----:B-1----:R-:W-:Y:S01]  /*2b40*/  @!P6 FMUL R27, R27, R27 ;  /* 0x0000001b1b1be220 */ /* 0x002fe20000400000 */
[----:B------:R-:W-:-:S03]  /*2b50*/  FSETP.GEU.AND P6, PT, R34, -126, PT ;  /* 0xc2fc00002200780b */ /* 0x000fc60003fce000 */
[----:B------:R-:W-:Y:S02]  /*2b60*/  FSETP.GEU.AND P1, PT, R30, -126, PT ;  /* 0xc2fc00001e00780b */ /* 0x000fe40003f2e000 */
[----:B------:R-:W1:Y:S01]  /*2b70*/  MUFU.EX2 R43, R38 ;  /* 0x00000026002b7308 */ /* 0x000e620000000800 */
[----:B----4-:R-:W-:Y:S01]  /*2b80*/  FFMA R2, R47, UR6, -R0 ;  /* 0x000000062f027c23 */ /* 0x010fe20008000800 */
[----:B---3--:R-:W-:Y:S01]  /*2b90*/  @!P5 FMUL R35, R35, R35 ;  /* 0x000000232323d220 */ /* 0x008fe20000400000 */
[----:B------:R-:W-:-:S05]  /*2ba0*/  FSETP.GEU.AND P5, PT, R42, -126, PT ;  /* 0xc2fc00002a00780b */ /* 0x000fca0003fae000 */
[----:B------:R-:W-:Y:S01]  /*2bb0*/  @!P6 FMUL R34, R34, 0.5 ;  /* 0x3f0000002222e820 */ /* 0x000fe20000400000 */
[----:B------:R2:W3:Y:S01]  /*2bc0*/  MUFU.EX2 R68, R26 ;  /* 0x0000001a00447308 */ /* 0x0004e20000000800 */
[----:B-----5:R-:W-:Y:S01]  /*2bd0*/  @!P2 FMUL R64, R64, R64 ;  /* 0x000000404040a220 */ /* 0x020fe20000400000 */
[----:B------:R-:W-:Y:S01]  /*2be0*/  @!P1 FMUL R30, R30, 0.5 ;  /* 0x3f0000001e1e9820 */ /* 0x000fe20000400000 */
[----:B------:R-:W-:-:S04]  /*2bf0*/  FSETP.GEU.AND P2, PT, R2, -126, PT ;  /* 0xc2fc00000200780b */ /* 0x000fc80003f4e000 */
[----:B------:R-:W-:Y:S01]  /*2c00*/  @!P5 FMUL R42, R42, 0.5 ;  /* 0x3f0000002a2ad820 */ /* 0x000fe20000400000 */
[----:B------:R4:W5:Y:S01]  /*2c10*/  MUFU.EX2 R72, R30 ;  /* 0x0000001e00487308 */ /* 0x0009620000000800 */
[----:B--2---:R-:W-:Y:S01]  /*2c20*/  FFMA R26, R51, UR6, -R0 ;  /* 0x00000006331a7c23 */ /* 0x004fe20008000800 */
[----:B-1----:R-:W-:Y:S01]  /*2c30*/  @!P3 FMUL R43, R43, R43 ;  /* 0x0000002b2b2bb220 */ /* 0x002fe20000400000 */
[----:B------:R-:W-:-:S05]  /*2c40*/  FSETP.GEU.AND P3, PT, R50, -126, PT ;  /* 0xc2fc00003200780b */ /* 0x000fca0003f6e000 */
[----:B------:R1:W2:Y:S01]  /*2c50*/  MUFU.EX2 R39, R34 ;  /* 0x0000002200277308 */ /* 0x0002a20000000800 */
[----:B----4-:R-:W-:Y:S01]  /*2c60*/  FFMA R30, R55, UR6, -R0 ;  /* 0x00000006371e7c23 */ /* 0x010fe20008000800 */
[----:B---3--:R-:W-:Y:S01]  /*2c70*/  @!P4 FMUL R68, R68, R68 ;  /* 0x000000444444c220 */ /* 0x008fe20000400000 */
[----:B------:R-:W-:Y:S01]  /*2c80*/  FSETP.GEU.AND P4, PT, R26, -126, PT ;  /* 0xc2fc00001a00780b */ /* 0x000fe20003f8e000 */
[----:B------:R-:W-:-:S04]  /*2c90*/  @!P2 FMUL R2, R2, 0.5 ;  /* 0x3f0000000202a820 */ /* 0x000fc80000400000 */
[----:B------:R-:W-:Y:S01]  /*2ca0*/  @!P3 FMUL R50, R50, 0.5 ;  /* 0x3f0000003232b820 */ /* 0x000fe20000400000 */
[----:B-----5:R-:W-:Y:S01]  /*2cb0*/  @!P1 FMUL R72, R72, R72 ;  /* 0x0000004848489220 */ /* 0x020fe20000400000 */
[----:B------:R-:W-:Y:S01]  /*2cc0*/  FSETP.GEU.AND P1, PT, R30, -126, PT ;  /* 0xc2fc00001e00780b */ /* 0x000fe20003f2e000 */
[----:B------:R3:W4:Y:S01]  /*2cd0*/  MUFU.EX2 R76, R2 ;  /* 0x00000002004c7308 */ /* 0x0007220000000800 */
[----:B-1----:R-:W-:-:S04]  /*2ce0*/  FFMA R34, R58, UR6, -R0 ;  /* 0x000000063a227c23 */ /* 0x002fc80008000800 */
[----:B------:R-:W-:Y:S01]  /*2cf0*/  @!P4 FMUL R26, R26, 0.5 ;  /* 0x3f0000001a1ac820 */ /* 0x000fe20000400000 */
[----:B--2---:R-:W-:Y:S01]  /*2d00*/  @!P6 FMUL R39, R39, R39 ;  /* 0x000000272727e220 */ /* 0x004fe20000400000 */
[----:B------:R-:W-:Y:S01]  /*2d10*/  FSETP.GEU.AND P6, PT, R46, -126, PT ;  /* 0xc2fc00002e00780b */ /* 0x000fe20003fce000 */
[----:B------:R-:W1:Y:S01]  /*2d20*/  MUFU.EX2 R53, R50 ;  /* 0x0000003200357308 */ /* 0x000e620000000800 */
[----:B---3--:R-:W-:-:S03]  /*2d30*/  FFMA R2, R62, UR6, -R0 ;  /* 0x000000063e027c23 */ /* 0x008fc60008000800 */
[----:B------:R-:W-:-:S04]  /*2d40*/  @!P1 FMUL R30, R30, 0.5 ;  /* 0x3f0000001e1e9820 */ /* 0x000fc80000400000 */
[----:B------:R2:W3:Y:S01]  /*2d50*/  MUFU.EX2 R58, R26 ;  /* 0x0000001a003a7308 */ /* 0x0004e20000000800 */
[----:B----4-:R-:W-:Y:S01]  /*2d60*/  @!P2 FMUL R76, R76, R76 ;  /* 0x0000004c4c4ca220 */ /* 0x010fe20000400000 */
[----:B------:R-:W-:Y:S02]  /*2d70*/  FSETP.GEU.AND P2, PT, R59, -126, PT ;  /* 0xc2fc00003b00780b */ /* 0x000fe40003f4e000 */
[----:B------:R-:W-:-:S04]  /*2d80*/  @!P6 FMUL R46, R46, 0.5 ;  /* 0x3f0000002e2ee820 */ /* 0x000fc80000400000 */
[----:B------:R4:W5:Y:S01]  /*2d90*/  MUFU.EX2 R62, R30 ;  /* 0x0000001e003e7308 */ /* 0x0009620000000800 */
[----:B-1----:R-:W-:Y:S01]  /*2da0*/  @!P3 FMUL R53, R53, R53 ;  /* 0x000000353535b220 */ /* 0x002fe20000400000 */
[----:B------:R-:W-:Y:S01]  /*2db0*/  FSETP.GEU.AND P3, PT, R2, -126, PT ;  /* 0xc2fc00000200780b */ /* 0x000fe20003f6e000 */
[----:B--2---:R-:W-:-:S04]  /*2dc0*/  FFMA R26, R66, UR6, -R0 ;  /* 0x00000006421a7c23 */ /* 0x004fc80008000800 */
[----:B------:R-:W-:Y:S01]  /*2dd0*/  @!P2 FMUL R59, R59, 0.5 ;  /* 0x3f0000003b3ba820 */ /* 0x000fe20000400000 */
[----:B------:R-:W1:Y:S01]  /*2de0*/  MUFU.EX2 R47, R42 ;  /* 0x0000002a002f7308 */ /* 0x000e620000000800 */
[----:B---3--:R-:W-:Y:S01]  /*2df0*/  @!P4 FMUL R58, R58, R58 ;  /* 0x0000003a3a3ac220 */ /* 0x008fe20000400000 */
[----:B------:R-:W-:Y:S01]  /*2e00*/  FSETP.GEU.AND P4, PT, R63, -126, PT ;  /* 0xc2fc00003f00780b */ /* 0x000fe20003f8e000 */
[----:B----4-:R-:W-:-:S04]  /*2e10*/  FFMA R30, R70, UR6, -R0 ;  /* 0x00000006461e7c23 */ /* 0x010fc80008000800 */
[----:B------:R-:W-:Y:S01]  /*2e20*/  @!P3 FMUL R2, R2, 0.5 ;  /* 0x3f0000000202b820 */ /* 0x000fe20000400000 */
[----:B------:R-:W2:Y:S01]  /*2e30*/  MUFU.EX2 R51, R46 ;  /* 0x0000002e00337308 */ /* 0x000ea20000000800 */
[----:B-----5:R-:W-:Y:S01]  /*2e40*/  @!P1 FMUL R62, R62, R62 ;  /* 0x0000003e3e3e9220 */ /* 0x020fe20000400000 */
[----:B------:R-:W-:-:S05]  /*2e50*/  FSETP.GEU.AND P1, PT, R67, -126, PT ;  /* 0xc2fc00004300780b */ /* 0x000fca0003f2e000 */
[----:B------:R-:W-:Y:S01]  /*2e60*/  @!P4 FMUL R63, R63, 0.5 ;  /* 0x3f0000003f3fc820 */ /* 0x000fe20000400000 */
[----:B------:R3:W4:Y:S01]  /*2e70*/  MUFU.EX2 R66, R2 ;  /* 0x0000000200427308 */ /* 0x0007220000000800 */
[----:B-1----:R-:W-:Y:S01]  /*2e80*/  @!P5 FMUL R47, R47, R47 ;  /* 0x0000002f2f2fd220 */ /* 0x002fe20000400000 */
[----:B------:R-:W-:-:S05]  /*2e90*/  FSETP.GEU.AND P5, PT, R54, -126, PT ;  /* 0xc2fc00003600780b */ /* 0x000fca0003fae000 */
[----:B------:R-:W-:Y:S01]  /*2ea0*/  @!P1 FMUL R67, R67, 0.5 ;  /* 0x3f00000043439820 */ /* 0x000fe20000400000 */
[----:B------:R-:W1:Y:S01]  /*2eb0*/  MUFU.EX2 R63, R63 ;  /* 0x0000003f003f7308 */ /* 0x000e620000000800 */
[----:B--2---:R-:W-:Y:S01]  /*2ec0*/  @!P6 FMUL R51, R51, R51 ;  /* 0x000000333333e220 */ /* 0x004fe20000400000 */
[----:B------:R-:W-:Y:S01]  /*2ed0*/  FSETP.GEU.AND P6, PT, R34, -126, PT ;  /* 0xc2fc00002200780b */ /* 0x000fe20003fce000 */
[----:B---3--:R-:W-:-:S04]  /*2ee0*/  FFMA R2, R82, UR6, -R0 ;  /* 0x0000000652027c23 */ /* 0x008fc80008000800 */
[----:B------:R-:W-:Y:S01]  /*2ef0*/  @!P5 FMUL R54, R54, 0.5 ;  /* 0x3f0000003636d820 */ /* 0x000fe20000400000 */
[----:B------:R-:W2:Y:S01]  /*2f00*/  MUFU.EX2 R67, R67 ;  /* 0x0000004300437308 */ /* 0x000ea20000000800 */
[----:B----4-:R-:W-:Y:S01]  /*2f10*/  @!P3 FMUL R66, R66, R66 ;  /* 0x000000424242b220 */ /* 0x010fe20000400000 */
[----:B------:R-:W-:-:S05]  /*2f20*/  FSETP.GEU.AND P3, PT, R75, -126, PT ;  /* 0xc2fc00004b00780b */ /* 0x000fca0003f6e000 */
[----:B------:R-:W-:Y:S01]  /*2f30*/  @!P6 FMUL R34, R34, 0.5 ;  /* 0x3f0000002222e820 */ /* 0x000fe20000400000 */
[----:B------:R-:W3:Y:S01]  /*2f40*/  MUFU.EX2 R55, R54 ;  /* 0x0000003600377308 */ /* 0x000ee20000000800 */
[----:B-1----:R-:W-:Y:S01]  /*2f50*/  @!P4 FMUL R63, R63, R63 ;  /* 0x0000003f3f3fc220 */ /* 0x002fe20000400000 */
[----:B------:R-:W-:-:S05]  /*2f60*/  FSETP.GEU.AND P4, PT, R2, -126, PT ;  /* 0xc2fc00000200780b */ /* 0x000fca0003f8e000 */
[----:B------:R-:W-:Y:S01]  /*2f70*/  @!P3 FMUL R75, R75, 0.5 ;  /* 0x3f0000004b4bb820 */ /* 0x000fe20000400000 */
[----:B------:R1:W4:Y:S01]  /*2f80*/  MUFU.EX2 R80, R34 ;  /* 0x0000002200507308 */ /* 0x0003220000000800 */
[----:B--2---:R-:W-:Y:S01]  /*2f90*/  @!P1 FMUL R67, R67, R67 ;  /* 0x0000004343439220 */ /* 0x004fe20000400000 */
[----:B------:R-:W-:-:S03]  /*2fa0*/  FSETP.GEU.AND P1, PT, R83, -126, PT ;  /* 0xc2fc00005300780b */ /* 0x000fc60003f2e000 */
[----:B------:R-:W-:Y:S02]  /*2fb0*/  FADD R50, R64, R67 ;  /* 0x0000004340327221 */ /* 0x000fe40000000000 */
[----:B------:R-:W-:Y:S01]  /*2fc0*/  @!P4 FMUL R2, R2, 0.5 ;  /* 0x3f0000000202c820 */ /* 0x000fe20000400000 */
[----:B------:R-:W2:Y:S01]  /*2fd0*/  MUFU.EX2 R75, R75 ;  /* 0x0000004b004b7308 */ /* 0x000ea20000000800 */
[--C-:B-1----:R-:W-:Y:S01]  /*2fe0*/  FFMA R34, R74, UR6, -R0.reuse ;  /* 0x000000064a227c23 */ /* 0x102fe20008000800 */
[----:B---3--:R-:W-:Y:S01]  /*2ff0*/  @!P5 FMUL R55, R55, R55 ;  /* 0x000000373737d220 */ /* 0x008fe20000400000 */
[----:B------:R-:W-:Y:S01]  /*3000*/  FSETP.GEU.AND P5, PT, R26, -126, PT ;  /* 0xc2fc00001a00780b */ /* 0x000fe20003fae000 */
[----:B------:R-:W-:-:S03]  /*3010*/  FFMA R0, R87, UR6, -R0 ;  /* 0x0000000657007c23 */ /* 0x000fc60008000800 */
[----:B------:R-:W-:Y:S01]  /*3020*/  @!P1 FMUL R83, R83, 0.5 ;  /* 0x3f00000053539820 */ /* 0x000fe20000400000 */
[----:B------:R1:W3:Y:S01]  /*3030*/  MUFU.EX2 R84, R2 ;  /* 0x0000000200547308 */ /* 0x0002e20000000800 */
[----:B----4-:R-:W-:Y:S01]  /*3040*/  @!P6 FMUL R80, R80, R80 ;  /* 0x000000505050e220 */ /* 0x010fe20000400000 */
[----:B------:R-:W-:-:S06]  /*3050*/  FSETP.GEU.AND P6, PT, R34, -126, PT ;  /* 0xc2fc00002200780b */ /* 0x000fcc0003fce000 */
[----:B------:R-:W-:Y:S01]  /*3060*/  @!P5 FMUL R26, R26, 0.5 ;  /* 0x3f0000001a1ad820 */ /* 0x000fe20000400000 */
[----:B------:R-:W4:Y:S01]  /*3070*/  MUFU.EX2 R59, R59 ;  /* 0x0000003b003b7308 */ /* 0x000f220000000800 */
[----:B--2---:R-:W-:Y:S01]  /*3080*/  @!P3 FMUL R75, R75, R75 ;  /* 0x0000004b4b4bb220 */ /* 0x004fe20000400000 */
[----:B------:R-:W-:Y:S01]  /*3090*/  FSETP.GEU.AND P3, PT, R79, -126, PT ;  /* 0xc2fc00004f00780b */ /* 0x000fe20003f6e000 */
[----:B-1----:R-:W-:Y:S01]  /*30a0*/  FADD R2, R24, R25 ;  /* 0x0000001918027221 */ /* 0x002fe20000000000 */
[----:B------:R-:W-:Y:S01]  /*30b0*/  F2FP.F16.F32.PACK_AB R24, R9, R24 ;  /* 0x000000180918723e */ /* 0x000fe200000000ff */
[----:B------:R-:W-:Y:S01]  /*30c0*/  FADD R81, R72, R75 ;  /* 0x0000004b48517221 */ /* 0x000fe20000000000 */
[----:B------:R-:W-:Y:S02]  /*30d0*/  @!P6 FMUL R34, R34, 0.5 ;  /* 0x3f0000002222e820 */ /* 0x000fe40000400000 */
[----:B------:R1:W2:Y:S01]  /*30e0*/  MUFU.EX2 R70, R26 ;  /* 0x0000001a00467308 */ /* 0x0002a20000000800 */
[----:B---3--:R-:W-:Y:S01]  /*30f0*/  @!P4 FMUL R84, R84, R84 ;  /* 0x000000545454c220 */ /* 0x008fe20000400000 */
[----:B------:R-:W-:-:S03]  /*3100*/  FSETP.GEU.AND P4, PT, R86, -126, PT ;  /* 0xc2fc00005600780b */ /* 0x000fc60003f8e000 */
[----:B------:R-:W-:Y:S02]  /*3110*/  FADD R85, R53, R84 ;  /* 0x0000005435557221 */ /* 0x000fe40000000000 */
[----:B------:R-:W-:Y:S01]  /*3120*/  @!P3 FMUL R79, R79, 0.5 ;  /* 0x3f0000004f4fb820 */ /* 0x000fe20000400000 */
[----:B------:R3:W5:Y:S01]  /*3130*/  MUFU.EX2 R82, R34 ;  /* 0x0000002200527308 */ /* 0x0007620000000800 */
[----:B----4-:R-:W-:Y:S01]  /*3140*/  @!P2 FMUL R59, R59, R59 ;  /* 0x0000003b3b3ba220 */ /* 0x010fe20000400000 */
[----:B------:R-:W-:Y:S01]  /*3150*/  FSETP.GEU.AND P2, PT, R30, -126, PT ;  /* 0xc2fc00001e00780b */ /* 0x000fe20003f4e000 */
[----:B-1----:R-:W-:Y:S01]  /*3160*/  FADD R26, R28, R33 ;  /* 0x000000211c1a7221 */ /* 0x002fe20000000000 */
[----:B------:R-:W-:-:S03]  /*3170*/  F2FP.F16.F32.PACK_AB R28, R13, R28 ;  /* 0x0000001c0d1c723e */ /* 0x000fc600000000ff */
[----:B------:R-:W-:Y:S01]  /*3180*/  @!P4 FMUL R86, R86, 0.5 ;  /* 0x3f0000005656c820 */ /* 0x000fe20000400000 */
[----:B------:R-:W1:Y:S01]  /*3190*/  MUFU.EX2 R83, R83 ;  /* 0x0000005300537308 */ /* 0x000e620000000800 */
[----:B--2---:R-:W-:Y:S01]  /*31a0*/  @!P5 FMUL R70, R70, R70 ;  /* 0x000000464646d220 */ /* 0x004fe20000400000 */
[----:B------:R-:W-:Y:S01]  /*31b0*/  FSETP.GEU.AND P5, PT, R71, -126, PT ;  /* 0xc2fc00004700780b */ /* 0x000fe20003fae000 */
[----:B---3--:R-:W-:Y:S01]  /*31c0*/  FADD R34, R2, R57 ;  /* 0x0000003902227221 */ /* 0x008fe20000000000 */
[----:B------:R-:W-:Y:S01]  /*31d0*/  FADD R2, R9, R40 ;  /* 0x0000002809027221 */ /* 0x000fe20000000000 */
[----:B------:R-:W-:Y:S01]  /*31e0*/  FADD R57, R17, R48 ;  /* 0x0000003011397221 */ /* 0x000fe20000000000 */
[----:B------:R-:W-:Y:S01]  /*31f0*/  FADD R69, R26, R61 ;  /* 0x0000003d1a457221 */ /* 0x000fe20000000000 */
[----:B------:R-:W-:Y:S01]  /*3200*/  @!P2 FMUL R30, R30, 0.5 ;  /* 0x3f0000001e1ea820 */ /* 0x000fe20000400000 */
[----:B------:R-:W-:Y:S01]  /*3210*/  MUFU.EX2 R79, R79 ;  /* 0x0000004f004f7308 */ /* 0x000fe20000000800 */
[----:B-----5:R-:W-:Y:S01]  /*3220*/  @!P6 FMUL R82, R82, R82 ;  /* 0x000000525252e220 */ /* 0x020fe20000400000 */
[----:B------:R-:W-:Y:S01]  /*3230*/  FSETP.GEU.AND P6, PT, R78, -126, PT ;  /* 0xc2fc00004e00780b */ /* 0x000fe20003fce000 */
[----:B------:R-:W-:Y:S01]  /*3240*/  FADD R38, R2, R57 ;  /* 0x0000003902267221 */ /* 0x000fe20000000000 */
[----:B------:R-:W-:Y:S01]  /*3250*/  FADD R57, R19, R20 ;  /* 0x0000001413397221 */ /* 0x000fe20000000000 */
[----:B------:R-:W-:Y:S01]  /*3260*/  FADD R2, R11, R16 ;  /* 0x000000100b027221 */ /* 0x000fe20000000000 */
[----:B------:R-:W-:Y:S01]  /*3270*/  FADD R26, R8, R29 ;  /* 0x0000001d081a7221 */ /* 0x000fe20000000000 */
[----:B------:R-:W-:Y:S01]  /*3280*/  @!P5 FMUL R71, R71, 0.5 ;  /* 0x3f0000004747d820 */ /* 0x000fe20000400000 */
[----:B------:R2:W3:Y:S01]  /*3290*/  MUFU.EX2 R74, R30 ;  /* 0x0000001e004a7308 */ /* 0x0004e20000000800 */
[----:B-1----:R-:W-:Y:S01]  /*32a0*/  @!P1 FMUL R83, R83, R83 ;  /* 0x0000005353539220 */ /* 0x002fe20000400000 */
[----:B------:R-:W-:Y:S01]  /*32b0*/  FSETP.GEU.AND P1, PT, R0, -126, PT ;  /* 0xc2fc00000000780b */ /* 0x000fe20003f2e000 */
[----:B------:R-:W-:Y:S01]  /*32c0*/  FADD R2, R2, R57 ;  /* 0x0000003902027221 */ /* 0x000fe20000000000 */
[----:B------:R-:W-:Y:S01]  /*32d0*/  FADD R61, R12, R45 ;  /* 0x0000002d0c3d7221 */ /* 0x000fe20000000000 */
[----:B------:R-:W-:Y:S01]  /*32e0*/  FADD R77, R47, R82 ;  /* 0x000000522f4d7221 */ /* 0x000fe20000000000 */
[----:B------:R-:W-:Y:S01]  /*32f0*/  FADD R46, R39, R70 ;  /* 0x00000046272e7221 */ /* 0x000fe20000000000 */
[----:B------:R-:W-:Y:S01]  /*3300*/  @!P6 FMUL R78, R78, 0.5 ;  /* 0x3f0000004e4ee820 */ /* 0x000fe20000400000 */
[----:B------:R-:W1:Y:S01]  /*3310*/  MUFU.EX2 R71, R71 ;  /* 0x0000004700477308 */ /* 0x000e620000000800 */
[----:B--2---:R-:W-:Y:S01]  /*3320*/  FADD R30, R13, R44 ;  /* 0x0000002c0d1e7221 */ /* 0x004fe20000000000 */
[----:B------:R-:W-:Y:S01]  /*3330*/  FADD R42, R26, R61 ;  /* 0x0000003d1a2a7221 */ /* 0x000fe20000000000 */
[----:B------:R-:W-:Y:S01]  /*3340*/  FADD R26, R10, R37 ;  /* 0x000000250a1a7221 */ /* 0x000fe20000000000 */
[----:B------:R-:W-:Y:S01]  /*3350*/  FADD R61, R14, R27 ;  /* 0x0000001b0e3d7221 */ /* 0x000fe20000000000 */
[----:B------:R-:W-:Y:S01]  /*3360*/  FADD R73, R30, R65 ;  /* 0x000000411e497221 */ /* 0x000fe20000000000 */
[----:B------:R-:W-:Y:S01]  /*3370*/  FADD R30, R15, R18 ;  /* 0x000000120f1e7221 */ /* 0x000fe20000000000 */
[----:B------:R-:W-:Y:S01]  /*3380*/  @!P1 FMUL R0, R0, 0.5 ;  /* 0x3f00000000009820 */ /* 0x000fe20000400000 */
[----:B------:R-:W2:Y:S01]  /*3390*/  MUFU.EX2 R78, R78 ;  /* 0x0000004e004e7308 */ /* 0x000ea20000000800 */
[----:B------:R-:W-:Y:S01]  /*33a0*/  FADD R65, R23, R22 ;  /* 0x0000001617417221 */ /* 0x000fe20000000000 */
[----:B------:R-:W-:Y:S01]  /*33b0*/  FADD R61, R26, R61 ;  /* 0x0000003d1a3d7221 */ /* 0x000fe20000000000 */
[----:B------:R-:W-:Y:S01]  /*33c0*/  FADD R26, R31, R80 ;  /* 0x000000501f1a7221 */ /* 0x000fe20000000000 */
[----:B------:R-:W-:Y:S01]  /*33d0*/  FADD R87, R58, R83 ;  /* 0x000000533a577221 */ /* 0x000fe20000000000 */
[----:B------:R-:W-:Y:S01]  /*33e0*/  FADD R65, R30, R65 ;  /* 0x000000411e417221 */ /* 0x000fe20000000000 */
[----:B------:R-:W-:Y:S01]  /*33f0*/  FADD R30, R56, R59 ;  /* 0x0000003b381e7221 */ /* 0x000fe20000000000 */
[----:B---3--:R-:W-:Y:S01]  /*3400*/  @!P2 FMUL R74, R74, R74 ;  /* 0x0000004a4a4aa220 */ /* 0x008fe20000400000 */
[----:B------:R-:W3:Y:S01]  /*3410*/  MUFU.EX2 R86, R86 ;  /* 0x0000005600567308 */ /* 0x000ee20000000800 */
[----:B-1----:R-:W-:Y:S01]  /*3420*/  @!P5 FMUL R71, R71, R71 ;  /* 0x000000474747d220 */ /* 0x002fe20000400000 */
[----:B------:R-:W-:Y:S01]  /*3430*/  @!P3 FMUL R79, R79, R79 ;  /* 0x0000004f4f4fb220 */ /* 0x000fe20000400000 */
[----:B------:R-:W-:Y:S01]  /*3440*/  FADD R54, R26, R77 ;  /* 0x0000004d1a367221 */ /* 0x000fe20000000000 */
[----:B------:R-:W-:Y:S01]  /*3450*/  FADD R89, R46, R85 ;  /* 0x000000552e597221 */ /* 0x000fe20000000000 */
[----:B------:R-:W-:Y:S01]  /*3460*/  FADD R88, R30, R81 ;  /* 0x000000511e587221 */ /* 0x000fe20000000000 */
[----:B------:R-:W-:Y:S01]  /*3470*/  FADD R91, R50, R87 ;  /* 0x00000057325b7221 */ /* 0x000fe20000000000 */
[----:B------:R-:W-:Y:S01]  /*3480*/  FADD R30, R43, R74 ;  /* 0x0000004a2b1e7221 */ /* 0x000fe20000000000 */
[----:B------:R1:W4:Y:S01]  /*3490*/  MUFU.EX2 R57, R0 ;  /* 0x0000000000397308 */ /* 0x0003220000000800 */
[----:B--2---:R-:W-:Y:S01]  /*34a0*/  @!P6 FMUL R78, R78, R78 ;  /* 0x0000004e4e4ee220 */ /* 0x004fe20000400000 */
[----:B------:R-:W-:Y:S01]  /*34b0*/  FADD R26, R60, R63 ;  /* 0x0000003f3c1a7221 */ /* 0x000fe20000000000 */
[----:B------:R-:W-:Y:S01]  /*34c0*/  FADD R81, R76, R79 ;  /* 0x0000004f4c517221 */ /* 0x000fe20000000000 */
[----:B------:R-:W-:Y:S01]  /*34d0*/  FADD R46, R68, R71 ;  /* 0x00000047442e7221 */ /* 0x000fe20000000000 */
[----:B------:R-:W-:Y:S01]  /*34e0*/  FADD R77, R51, R78 ;  /* 0x0000004e334d7221 */ /* 0x000fe20000000000 */
[----:B------:R-:W-:Y:S01]  /*34f0*/  FADD R54, R54, R89 ;  /* 0x0000005936367221 */ /* 0x000fe20000000000 */
[----:B------:R-:W-:Y:S01]  /*3500*/  FADD R26, R26, R81 ;  /* 0x000000511a1a7221 */ /* 0x000fe20000000000 */
[----:B------:R-:W-:Y:S01]  /*3510*/  FADD R88, R88, R91 ;  /* 0x0000005b58587221 */ /* 0x000fe20000000000 */
[----:B---3--:R-:W-:Y:S01]  /*3520*/  @!P4 FMUL R86, R86, R86 ;  /* 0x000000565656c220 */ /* 0x008fe20000400000 */
[----:B-1----:R-:W-:Y:S01]  /*3530*/  FADD R0, R35, R66 ;  /* 0x0000004223007221 */ /* 0x002fe20000000000 */
[----:B------:R-:W-:Y:S01]  /*3540*/  FADD R34, R34, R69 ;  /* 0x0000004522227221 */ /* 0x000fe20000000000 */
[----:B------:R-:W-:Y:S01]  /*3550*/  FADD R38, R38, R73 ;  /* 0x0000004926267221 */ /* 0x000fe20000000000 */
[----:B------:R-:W-:Y:S01]  /*3560*/  FADD R85, R55, R86 ;  /* 0x0000005637557221 */ /* 0x000fe20000000000 */
[----:B------:R-:W-:Y:S01]  /*3570*/  FADD R0, R0, R77 ;  /* 0x0000004d00007221 */ /* 0x000fe20000000000 */
[----:B------:R-:W-:Y:S01]  /*3580*/  FADD R61, R42, R61 ;  /* 0x0000003d2a3d7221 */ /* 0x000fe20000000000 */
[----:B------:R-:W-:Y:S01]  /*3590*/  FADD R65, R2, R65 ;  /* 0x0000004102417221 */ /* 0x000fe20000000000 */
[----:B----4-:R-:W-:Y:S01]  /*35a0*/  @!P1 FMUL R57, R57, R57 ;  /* 0x0000003939399220 */ /* 0x010fe20000400000 */
[----:B------:R-:W-:Y:S01]  /*35b0*/  FADD R85, R30, R85 ;  /* 0x000000551e557221 */ /* 0x000fe20000000000 */
[----:B------:R-:W-:Y:S01]  /*35c0*/  FADD R34, R34, R61 ;  /* 0x0000003d22227221 */ /* 0x000fe20000000000 */
[----:B------:R-:W-:Y:S01]  /*35d0*/  FADD R65, R38, R65 ;  /* 0x0000004126417221 */ /* 0x000fe20000000000 */
[----:B------:R-:W-:Y:S01]  /*35e0*/  FADD R87, R62, R57 ;  /* 0x000000393e577221 */ /* 0x000fe20000000000 */
[----:B------:R-:W-:Y:S01]  /*35f0*/  FADD R85, R0, R85 ;  /* 0x0000005500557221 */ /* 0x000fe20000000000 */
[----:B------:R-:W-:Y:S01]  /*3600*/  MOV R0, UR7 ;  /* 0x0000000700007c02 */ /* 0x000fe20008000f00 */
[----:B------:R-:W-:Y:S01]  /*3610*/  FADD R2, R34, R65 ;  /* 0x0000004122027221 */ /* 0x000fe20000000000 */
[----:B------:R-:W-:Y:S01]  /*3620*/  FADD R87, R46, R87 ;  /* 0x000000572e577221 */ /* 0x000fe20000000000 */
[----:B------:R-:W-:Y:S01]  /*3630*/  FADD R54, R54, R85 ;  /* 0x0000005536367221 */ /* 0x000fe20000000000 */
[----:B------:R1:W-:Y:S01]  /*3640*/  SYNCS.ARRIVE.TRANS64.A1T0 RZ, [R0+UR21], RZ ;  /* 0x000000ff00ff79a7 */ /* 0x0003e20008100015 */
[----:B------:R-:W-:Y:S01]  /*3650*/  F2FP.F16.F32.PACK_AB R40, R40, R25 ;  /* 0x000000192828723e */ /* 0x000fe200000000ff */
[----:B------:R-:W-:Y:S01]  /*3660*/  FADD R87, R26, R87 ;  /* 0x000000571a577221 */ /* 0x000fe20000000000 */
[----:B------:R-:W-:-:S02]  /*3670*/  F2FP.F16.F32.PACK_AB R42, R16, R29 ;  /* 0x0000001d102a723e */ /* 0x000fc400000000ff */
[----:B------:R-:W-:Y:S01]  /*3680*/  F2FP.F16.F32.PACK_AB R44, R44, R33 ;  /* 0x000000212c2c723e */ /* 0x000fe200000000ff */
[----:B------:R-:W-:Y:S01]  /*3690*/  FADD R87, R88, R87 ;  /* 0x0000005758577221 */ /* 0x000fe20000000000 */
[----:B------:R-:W-:Y:S02]  /*36a0*/  F2FP.F16.F32.PACK_AB R46, R18, R37 ;  /* 0x00000025122e723e */ /* 0x000fe400000000ff */
[----:B------:R-:W-:Y:S01]  /*36b0*/  F2FP.F16.F32.PACK_AB R25, R56, R31 ;  /* 0x0000001f3819723e */ /* 0x000fe200000000ff */
[----:B-1----:R-:W-:Y:S01]  /*36c0*/  FADD R0, R54, R87 ;  /* 0x0000005736007221 */ /* 0x002fe20000000000 */
[----:B------:R-:W-:Y:S02]  /*36d0*/  F2FP.F16.F32.PACK_AB R54, R22, R27 ;  /* 0x0000001b1636723e */ /* 0x000fe400000000ff */
[----:B------:R-:W-:Y:S02]  /*36e0*/  F2FP.F16.F32.PACK_AB R27, R60, R35 ;  /* 0x000000233c1b723e */ /* 0x000fe400000000ff */
[----:B------:R-:W-:-:S02]  /*36f0*/  F2FP.F16.F32.PACK_AB R48, R48, R41 ;  /* 0x000000293030723e */ /* 0x000fc400000000ff */
[----:B------:R-:W-:Y:S02]  /*3700*/  F2FP.F16.F32.PACK_AB R50, R20, R45 ;  /* 0x0000002d1432723e */ /* 0x000fe400000000ff */
[----:B------:R-:W-:Y:S02]  /*3710*/  F2FP.F16.F32.PACK_AB R29, R64, R39 ;  /* 0x00000027401d723e */ /* 0x000fe400000000ff */
[----:B------:R-:W-:Y:S02]  /*3720*/  F2FP.F16.F32.PACK_AB R31, R68, R43 ;  /* 0x0000002b441f723e */ /* 0x000fe400000000ff */
        /* <DEDUP_REMOVED lines=14> */
[----:B------:R-:W-:Y:S01]  /*3810*/  F2FP.F16.F32.PACK_AB R53, R83, R84 ;  /* 0x000000545335723e */ /* 0x000fe200000000ff */
[----:B------:R-:W-:Y:S06]  /*3820*/  @!P0 BRA `(.L_x_19) ;  /* 0x0000000000048947 */ /* 0x000fec0003800000 */
[----:B------:R-:W-:Y:S01]  /*3830*/  BPT.TRAP 0x1 ;  /* 0x000000040000795c */ /* 0x000fe20000300000 */
.L_x_19:
[----:B------:R-:W1:Y:S02]  /*3840*/  SYNCS.PHASECHK.TRANS64.TRYWAIT P1, [UR37+0x18008], R7 ;  /* 0x01800807ff0075a7 */ /* 0x000e640008020165 */
[----:B-1----:R-:W-:Y:S05]  /*3850*/  @!P1 BRA `(.L_x_20) ;  /* 0x0000008400089947 */ /* 0x002fea0003800000 */
.L_x_104:
[----:B------:R-:W-:Y:S01]  /*3860*/  UIADD3 UR6, UR20, 0x400, URZ ;  /* 0x0000040014067890 */ /* 0x000fe2000fffe03f */
[----:B------:R-:W-:Y:S01]  /*3870*/  WARPGROUP.ARRIVE ;  /* 0x00000000000079c5 */ /* 0x000fe20000000000 */
[----:B------:R-:W-:Y:S01]  /*3880*/  UMOV UR7, 0x40000040 ;  /* 0x4000004000077882 */ /* 0x000fe20000000000 */
[----:B------:R-:W-:-:S06]  /*3890*/  F2FP.F16.F32.PACK_AB R55, R57, R86 ;  /* 0x000000563937723e */ /* 0x000fcc00000000ff */
[----:B------:R-:W-:Y:S01]  /*38a0*/  HGMMA.64x64x16.F32 R88, R24, gdesc[UR4].tnspB, RZ, !UPT, gsb0 ;  /* 0x40e0000418587df0 */ /* 0x000fe2000c0008ff */
[----:B------:R-:W-:Y:S01]  /*38b0*/  UIADD3 UR6, UR20, 0x480, URZ ;  /* 0x0000048014067890 */ /* 0x000fe2000fffe03f */
[----:B------:R-:W-:Y:S01]  /*38c0*/  UMOV UR7, 0x40000040 ;  /* 0x4000004000077882 */ /* 0x000fe20000000000 */
[----:B------:R-:W-:Y:S02]  /*38d0*/  WARPGROUP.DEPBAR.LE gsb0, 0x0 ;  /* 0x00008000000079c5 */ /* 0x000fe40000010000 */
[----:B------:R-:W-:-:S06]  /*38e0*/  WARPGROUP.ARRIVE ;  /* 0x00000000000079c5 */ /* 0x000fcc0000000000 */
[----:B------:R-:W-:Y:S01]  /*38f0*/  HGMMA.64x64x16.F32 R88, R28, gdesc[UR4].tnspB, R88, gsb0 ;  /* 0x40e000041c587df0 */ /* 0x000fe20008000858 */
        /* <DEDUP_REMOVED lines=29> */
[----:B------:R-:W-:Y:S03]  /*3ad0*/  HGMMA.64x64x16.F32 R88, R52, gdesc[UR4].tnspB, R88, gsb0 ;  /* 0x40e0000434587df0 */ /* 0x000fe60008000858 */
[----:B------:R-:W-:Y:S02]  /*3ae0*/  WARPGROUP.DEPBAR.LE gsb0, 0x0 ;  /* 0x00008000000079c5 */ /* 0x000fe40000010000 */
[----:B------:R-:W-:Y:S05]  /*3af0*/  @!P0 BRA `(.L_x_21) ;  /* 0x0000000000048947 */ /* 0x000fea0003800000 */
[----:B------:R-:W-:Y:S01]  /*3b00*/  BPT.TRAP 0x1 ;  /* 0x000000040000795c */ /* 0x000fe20000300000 */
.L_x_21:
[----:B------:R-:W-:Y:S01]  /*3b10*/  UISETP.EQ.AND UP0, UPT, UR36, URZ, !UP0 ;  /* 0x0000003f2400728c */ /* 0x000fe2000c702270 */
[----:B-1----:R-:W-:Y:S01]  /*3b20*/  IMAD.MOV.U32 R7, RZ, RZ, RZ ;  /* 0x000000ffff077224 */ /* 0x002fe200078e00ff */
[----:B------:R-:W-:Y:S02]  /*3b30*/  UIADD3 UR6, UR37, 0x18028, URZ ;  /* 0x0001802825067890 */ /* 0x000fe4000fffe03f */
[----:B------:R-:W-:Y:S02]  /*3b40*/  USEL UR7, URZ, 0x1, !UP0 ;  /* 0x000000013f077887 */ /* 0x000fe4000c000000 */
[----:B------:R-:W-:Y:S02]  /*3b50*/  UPRMT UR6, URZ, 0x654, UR6 ;  /* 0x000006543f067896 */ /* 0x000fe40008000006 */
[----:B------:R-:W-:-:S04]  /*3b60*/  USEL UR7, UR7, 0x2, UP1 ;  /* 0x0000000207077887 */ /* 0x000fc80008800000 */
[----:B------:R-:W-:-:S03]  /*3b70*/  UISETP.GT.U32.AND UP0, UPT, UR7, 0x1, UPT ;  /* 0x000000010700788c */ /* 0x000fc6000bf04070 */
[----:B------:R-:W-:Y:S03]  /*3b80*/  SYNCS.ARRIVE.TRANS64.RED.A1T0 RZ, [UR6], RZ ;  /* 0x000000ffffff79a7 */ /* 0x000fe60008100406 */
[----:B------:R-:W-:-:S13]  /*3b90*/  PLOP3.LUT P1, PT, PT, PT, UP0, 0x80, 0x0 ;  /* 0x000000000000781c */ /* 0x000fda0003f2f008 */
[----:B------:R-:W-:Y:S05]  /*3ba0*/  @P1 BRA `(.L_x_22) ;  /* 0x0000000000041947 */ /* 0x000fea0003800000 */
[----:B------:R-:W-:Y:S01]  /*3bb0*/  BPT.TRAP 0x1 ;  /* 0x000000040000795c */ /* 0x000fe20000300000 */
.L_x_22:
[C---:B------:R-:W-:Y:S01]  /*3bc0*/  ISETP.GE.AND P2, PT, R6.reuse, 0x101, PT ;  /* 0x000001010600780c */ /* 0x040fe20003f46270 */
[----:B------:R-:W-:Y:S01]  /*3bd0*/  UMOV UR21, 0x1 ;  /* 0x0000000100157882 */ /* 0x000fe20000000000 */
[----:B------:R-:W-:Y:S01]  /*3be0*/  IADD3 R8, R6, 0x7f, RZ ;  /* 0x0000007f06087810 */ /* 0x000fe20007ffe0ff */
[----:B------:R-:W-:Y:S01]  /*3bf0*/  UMOV UR24, 0x2 ;  /* 0x0000000200187882 */ /* 0x000fe20000000000 */
[----:B------:R-:W-:Y:S02]  /*3c00*/  VIADD R3, R3, 0x80 ;  /* 0x0000008003037836 */ /* 0x000fe40000000000 */
[----:B------:R-:W-:-:S04]  /*3c10*/  SHF.R.S32.HI R9, RZ, 0x1f, R8 ;  /* 0x0000001fff097819 */ /* 0x000fc80000011408 */
[----:B------:R-:W-:-:S04]  /*3c20*/  LEA.HI R9, R9, R8, RZ, 0x7 ;  /* 0x0000000809097211 */ /* 0x000fc800078f38ff */
[----:B------:R-:W-:Y:S01]  /*3c30*/  LEA.HI.SX32 R6, R9, 0xffffffff, 0x19 ;  /* 0xffffffff09067811 */ /* 0x000fe200078fcaff */
[----:B------:R-:W-:Y:S06]  /*3c40*/  @!P2 BRA `(.L_x_23) ;  /* 0x00000028004ca947 */ /* 0x000fec0003800000 */
[----:B------:R-:W-:Y:S01]  /*3c50*/  MOV R11, R4 ;  /* 0x00000004000b7202 */ /* 0x000fe20000000f00 */
[----:B------:R-:W-:Y:S01]  /*3c60*/  IMAD.MOV.U32 R9, RZ, RZ, R5 ;  /* 0x000000ffff097224 */ /* 0x000fe200078e0005 */
[----:B------:R-:W-:Y:S01]  /*3c70*/  MOV R7, RZ ;  /* 0x000000ff00077202 */ /* 0x000fe20000000f00 */
[----:B------:R-:W-:Y:S01]  /*3c80*/  UMOV UR24, 0x2 ;  /* 0x0000000200187882 */ /* 0x000fe20000000000 */
[----:B------:R-:W-:Y:S01]  /*3c90*/  UMOV UR21, 0x1 ;  /* 0x0000000100157882 */ /* 0x000fe20000000000 */
[----:B------:R-:W-:-:S05]  /*3ca0*/  ULDC UR25, c[0x0][0x604] ;  /* 0x0001810000197ab9 */ /* 0x000fca0000000800 */
.L_x_34:
[----:B------:R-:W-:-:S13]  /*3cb0*/  PLOP3.LUT P3, PT, PT, PT, UP1, 0x80, 0x0 ;  /* 0x000000000000781c */ /* 0x000fda0003f6f018 */
[----:B------:R-:W-:Y:S05]  /*3cc0*/  @!P3 BRA `(.L_x_24) ;  /* 0x000000000004b947 */ /* 0x000fea0003800000 */
[----:B------:R-:W-:Y:S01]  /*3cd0*/  BPT.TRAP 0x1 ;  /* 0x000000040000795c */ /* 0x000fe20000300000 */
.L_x_24:
[----:B------:R-:W-:Y:S01]  /*3ce0*/  ULEA UR6, UR24, UR37, 0x3 ;  /* 0x0000002518067291 */ /* 0x000fe2000f8e183f */
[----:B------:R-:W-:-:S08]  /*3cf0*/  SHF.L.U32 R4, R7, 0x1f, RZ ;  /* 0x0000001f07047819 */ /* 0x000fd000000006ff */
[----:B------:R-:W1:Y:S02]  /*3d00*/  SYNCS.PHASECHK.TRANS64.TRYWAIT P2, [UR6+0x18000], R4 ;  /* 0x01800004ff0075a7 */ /* 0x000e640008040146 */
[----:B-1----:R-:W-:Y:S05]  /*3d10*/  @!P2 BRA `(.L_x_25) ;  /* 0x0000007c00f0a947 */ /* 0x002fea0003800000 */
.L_x_105:
[----:B------:R-:W-:Y:S01]  /*3d20*/  ULEA UR6, UR24, UR22, 0xa ;  /* 0x0000001618067291 */ /* 0x000fe2000f8e503f */
[----:B------:R-:W-:Y:S01]  /*3d30*/  WARPGROUP.ARRIVE ;  /* 0x00000000000079c5 */ /* 0x000fe20000000000 */
[----:B------:R-:W-:Y:S01]  /*3d40*/  UMOV UR7, 0x40000040 ;  /* 0x4000004000077882 */ /* 0x000fe20000000000 */
[----:B------:R-:W-:Y:S01]  /*3d50*/  UMOV UR11, 0x40000040 ;  /* 0x40000040000b7882 */ /* 0x000fe20000000000 */
[----:B------:R-:W-:Y:S02]  /*3d60*/  UIADD3 UR10, UR6, 0x2, URZ ;  /* 0x00000002060a7890 */ /* 0x000fe4000fffe03f */
[----:B------:R-:W-:Y:S01]  /*3d70*/  UIADD3 UR14, UR6, 0x4, URZ ;  /* 0x00000004060e7890 */ /* 0x000fe2000fffe03f */
[----:B------:R-:W-:Y:S02]  /*3d80*/  UMOV UR15, 0x40000040 ;  /* 0x40000040000f7882 */ /* 0x000fe40000000000 */
[----:B------:R-:W-:Y:S01]  /*3d90*/  HGMMA.64x128x16.F32 R24, gdesc[UR4], RZ, !UPT, gsb0 ;  /* 0x01e00000041879f0 */ /* 0x000fe2000c0008ff */
[----:B------:R-:W-:Y:S01]  /*3da0*/  UIADD3 UR18, UR6, 0x6, URZ ;  /* 0x0000000606127890 */ /* 0x000fe2000fffe03f */
[----:B------:R-:W-:Y:S01]  /*3db0*/  UMOV UR19, 0x40000040 ;  /* 0x4000004000137882 */ /* 0x000fe20000000000 */
[----:B------:R-:W-:-:S04]  /*3dc0*/  UIADD3 UR24, UR24, 0x1, URZ ;  /* 0x0000000118187890 */ /* 0x000fc8000fffe03f */
[----:B------:R-:W-:-:S04]  /*3dd0*/  UISETP.NE.AND UP0, UPT, UR24, 0x5, UPT ;  /* 0x000000051800788c */ /* 0x000fc8000bf05270 */
[----:B------:R-:W-:Y:S02]  /*3de0*/  USEL UR6, URZ, 0x1, UP0 ;  /* 0x000000013f067887 */ /* 0x000fe40008000000 */
[----:B------:R-:W-:-:S04]  /*3df0*/  USEL UR24, UR24, URZ, UP0 ;  /* 0x0000003f18187287 */ /* 0x000fc80008000000 */
[----:B------:R-:W-:Y:S01]  /*3e00*/  LOP3.LUT R7, R7, UR6, RZ, 0x3c, !PT ;  /* 0x0000000607077c12 */ /* 0x000fe2000f8e3cff */
        /* <DEDUP_REMOVED lines=10> */
[----:B------:R-:W-:Y:S05]  /*3eb0*/  @!P3 BRA `(.L_x_26) ;  /* 0x000000000004b947 */ /* 0x000fea0003800000 */
[----:B------:R-:W-:Y:S01]  /*3ec0*/  BPT.TRAP 0x1 ;  /* 0x000000040000795c */ /* 0x000fe20000300000 */
.L_x_26:
[----:B-1----:R-:W-:Y:S01]  /*3ed0*/  FMNMX R4, R24, R11, !PT ;  /* 0x0000000b18047209 */ /* 0x002fe20007800000 */
[----:B------:R-:W-:Y:S01]  /*3ee0*/  ULEA UR6, UR24, UR37, 0x3 ;  /* 0x0000002518067291 */ /* 0x000fe2000f8e183f */
[----:B------:R-:W-:Y:S02]  /*3ef0*/  FMNMX R10, R26, R9, !PT ;  /* 0x000000091a0a7209 */ /* 0x000fe40007800000 */
[----:B------:R-:W-:-:S04]  /*3f00*/  FMNMX R5, R25, R4, !PT ;  /* 0x0000000419057209 */ /* 0x000fc80007800000 */
        /* <DEDUP_REMOVED lines=29> */
[----:B------:R-:W-:-:S05]  /*40e0*/  FMNMX R5, R85, R4, !PT ;  /* 0x0000000455057209 */ /* 0x000fca0007800000 */
[----:B------:R-:W1:Y:S02]  /*40f0*/  SHFL.BFLY PT, R4, R5, 0x1, 0x1f ;  /* 0x0c201f0005047f89 */ /* 0x000e6400000e0000 */
[----:B-1----:R-:W-:-:S05]  /*4100*/  FMNMX R8, R5, R4, !PT ;  /* 0x0000000405087209 */ /* 0x002fca0007800000 */
[----:B------:R-:W1:Y:S02]  /*4110*/  SHFL.BFLY PT, R13, R8, 0x2, 0x1f ;  /* 0x0c401f00080d7f89 */ /* 0x000e6400000e0000 */
[----:B-1----:R-:W-:Y:S02]  /*4120*/  FMNMX R4, R8, R13, !PT ;  /* 0x0000000d08047209 */ /* 0x002fe40007800000 */
[----:B------:R-:W-:Y:S02]  /*4130*/  FMNMX R13, R27, R10, !PT ;  /* 0x0000000a1b0d7209 */ /* 0x000fe40007800000 */
[----:B------:R-:W-:Y:S02]  /*4140*/  FSETP.NEU.AND P2, PT, R4, -INF , PT ;  /* 0xff8000000400780b */ /* 0x000fe40003f4d000 */
[----:B------:R-:W-:Y:S02]  /*4150*/  FMNMX R10, R30, R13, !PT ;  /* 0x0000000d1e0a7209 */ /* 0x000fe40007800000 */
[----:B------:R-:W-:-:S02]  /*4160*/  FSEL R12, R4, RZ, P2 ;  /* 0x000000ff040c7208 */ /* 0x000fc40001000000 */
[----:B------:R-:W-:-:S03]  /*4170*/  FMNMX R5, R31, R10, !PT ;  /* 0x0000000a1f057209 */ /* 0x000fc60007800000 */
[----:B------:R-:W-:Y:S01]  /*4180*/  FMUL R120, R12, UR25 ;  /* 0x000000190c787c20 */ /* 0x000fe20008400000 */
[----:B------:R-:W-:Y:S01]  /*4190*/  FMNMX R10, R34, R5, !PT ;  /* 0x00000005220a7209 */ /* 0x000fe20007800000 */
[----:B------:R-:W-:Y:S02]  /*41a0*/  FADD R12, -R12, R11 ;  /* 0x0000000b0c0c7221 */ /* 0x000fe40000000100 */
[--C-:B------:R-:W-:Y:S01]  /*41b0*/  FFMA R24, R24, UR25, -R120.reuse ;  /* 0x0000001918187c23 */ /* 0x100fe20008000878 */
[--C-:B------:R-:W-:Y:S01]  /*41c0*/  FFMA R13, R25, UR25, -R120.reuse ;  /* 0x00000019190d7c23 */ /* 0x100fe20008000878 */
[----:B------:R-:W-:Y:S01]  /*41d0*/  FMNMX R5, R35, R10, !PT ;  /* 0x0000000a23057209 */ /* 0x000fe20007800000 */
[--C-:B------:R-:W-:Y:S01]  /*41e0*/  FFMA R8, R28, UR25, -R120.reuse ;  /* 0x000000191c087c23 */ /* 0x100fe20008000878 */
[--C-:B------:R-:W-:Y:S01]  /*41f0*/  FFMA R17, R33, UR25, -R120.reuse ;  /* 0x0000001921117c23 */ /* 0x100fe20008000878 */
[----:B------:R-:W-:Y:S01]  /*4200*/  FSETP.GEU.AND P6, PT, R24, -126, PT ;  /* 0xc2fc00001800780b */ /* 0x000fe20003fce000 */
[--C-:B------:R-:W-:Y:S01]  /*4210*/  FFMA R15, R29, UR25, -R120.reuse ;  /* 0x000000191d0f7c23 */ /* 0x100fe20008000878 */
[----:B------:R-:W-:Y:S01]  /*4220*/  FSETP.GEU.AND P3, PT, R13, -126, PT ;  /* 0xc2fc00000d00780b */ /* 0x000fe20003f6e000 */
[--C-:B------:R-:W-:Y:S01]  /*4230*/  FFMA R28, R32, UR25, -R120.reuse ;  /* 0x00000019201c7c23 */ /* 0x100fe20008000878 */
[----:B------:R-:W-:Y:S01]  /*4240*/  FMNMX R10, R38, R5, !PT ;  /* 0x00000005260a7209 */ /* 0x000fe20007800000 */
        /* <DEDUP_REMOVED lines=8> */
[----:B------:R-:W-:Y:S01]  /*42d0*/  @!P6 FMUL R24, R24, 0.5 ;  /* 0x3f0000001818e820 */ /* 0x000fe20000400000 */
[----:B------:R-:W-:Y:S01]  /*42e0*/  FSETP.GEU.AND P2, PT, R28, -126, PT ;  /* 0xc2fc00001c00780b */ /* 0x000fe20003f4e000 */
[----:B------:R-:W-:Y:S01]  /*42f0*/  @!P3 FMUL R13, R13, 0.5 ;  /* 0x3f0000000d0db820 */ /* 0x000fe20000400000 */
[----:B------:R-:W-:Y:S01]  /*4300*/  FMNMX R5, R43, R10, !PT ;  /* 0x0000000a2b057209 */ /* 0x000fe20007800000 */
[--C-:B------:R-:W-:Y:S01]  /*4310*/  FFMA R10, R36, UR25, -R120.reuse ;  /* 0x00000019240a7c23 */ /* 0x100fe20008000878 */
[--C-:B------:R-:W-:Y:S01]  /*4320*/  FFMA R36, R48, UR25, -R120.reuse ;  /* 0x0000001930247c23 */ /* 0x100fe20008000878 */
[----:B------:R-:W1:Y:S01]  /*4330*/  MUFU.EX2 R24, R24 ;  /* 0x0000001800187308 */ /* 0x000e620000000800 */
[----:B------:R-:W-:Y:S01]  /*4340*/  FMNMX R14, R46, R5, !PT ;  /* 0x000000052e0e7209 */ /* 0x000fe20007800000 */
[----:B------:R-:W-:Y:S01]  /*4350*/  @!P4 FMUL R8, R8, 0.5 ;  /* 0x3f0000000808c820 */ /* 0x000fe20000400000 */
[--C-:B------:R-:W-:Y:S01]  /*4360*/  FFMA R41, R53, UR25, -R120.reuse ;  /* 0x0000001935297c23 */ /* 0x100fe20008000878 */
[----:B------:R-:W-:Y:S01]  /*4370*/  @!P5 FMUL R15, R15, 0.5 ;  /* 0x3f0000000f0fd820 */ /* 0x000fe20000400000 */
[----:B------:R-:W-:Y:S01]  /*4380*/  FMNMX R5, R47, R14, !PT ;  /* 0x0000000e2f057209 */ /* 0x000fe20007800000 */
[--C-:B------:R-:W-:Y:S01]  /*4390*/  FFMA R37, R49, UR25, -R120.reuse ;  /* 0x0000001931257c23 */ /* 0x100fe20008000878 */
[--C-:B------:R-:W-:Y:S01]  /*43a0*/  FFMA R45, R56, UR25, -R120.reuse ;  /* 0x00000019382d7c23 */ /* 0x100fe20008000878 */
[----:B------:R-:W2:Y:S01]  /*43b0*/  MUFU.EX2 R13, R13 ;  /* 0x0000000d000d7308 */ /* 0x000ea20000000800 */
[----:B------:R-:W-:Y:S01]  /*43c0*/  FMNMX R14, R50, R5, !PT ;  /* 0x00000005320e7209 */ /* 0x000fe20007800000 */
[----:B------:R-:W-:Y:S01]  /*43d0*/  @!P2 FMUL R28, R28, 0.5 ;  /* 0x3f0000001c1ca820 */ /* 0x000fe20000400000 */
[--C-:B------:R-:W-:Y:S01]  /*43e0*/  FFMA R40, R57, UR25, -R120.reuse ;  /* 0x0000001939287c23 */ /* 0x100fe20008000878 */
[--C-:B------:R-:W-:Y:S01]  /*43f0*/  FFMA R53, R64, UR25, -R120.reuse ;  /* 0x0000001940357c23 */ /* 0x100fe20008000878 */
[----:B------:R-:W-:Y:S01]  /*4400*/  FMNMX R5, R51, R14, !PT ;  /* 0x0000000e33057209 */ /* 0x000fe20007800000 */
[--C-:B------:R-:W-:Y:S01]  /*4410*/  FFMA R49, R60, UR25, -R120.reuse ;  /* 0x000000193c317c23 */ /* 0x100fe20008000878 */
[--C-:B------:R-:W-:Y:S01]  /*4420*/  FFMA R57, R68, UR25, -R120.reuse ;  /* 0x0000001944397c23 */ /* 0x100fe20008000878 */
[----:B------:R-:W3:Y:S01]  /*4430*/  MUFU.EX2 R8, R8 ;  /* 0x0000000800087308 */ /* 0x000ee20000000800 */
[----:B-1----:R-:W-:Y:S01]  /*4440*/  @!P6 FMUL R24, R24, R24 ;  /* 0x000000181818e220 */ /* 0x002fe20000400000 */
[----:B------:R-:W-:Y:S01]  /*4450*/  FSETP.GEU.AND P6, PT, R17, -126, PT ;  /* 0xc2fc00001100780b */ /* 0x000fe20003fce000 */
[--C-:B------:R-:W-:Y:S01]  /*4460*/  FFMA R48, R73, UR25, -R120.reuse ;  /* 0x0000001949307c23 */ /* 0x100fe20008000878 */
[----:B------:R-:W-:Y:S01]  /*4470*/  FMNMX R14, R54, R5, !PT ;  /* 0x00000005360e7209 */ /* 0x000fe20007800000 */
[--C-:B------:R-:W-:Y:S01]  /*4480*/  FFMA R56, R85, UR25, -R120.reuse ;  /* 0x0000001955387c23 */ /* 0x100fe20008000878 */
[----:B------:R-:W-:Y:S01]  /*4490*/  FFMA R73, R84, UR25, -R120 ;  /* 0x0000001954497c23 */ /* 0x000fe20008000878 */
[----:B------:R-:W-:Y:S01]  /*44a0*/  FMUL R12, R12, UR25 ;  /* 0x000000190c0c7c20 */ /* 0x000fe20008400000 */
[----:B------:R-:W1:Y:S01]  /*44b0*/  MUFU.EX2 R15, R15 ;  /* 0x0000000f000f7308 */ /* 0x000e620000000800 */
[----:B--2---:R-:W-:Y:S01]  /*44c0*/  @!P3 FMUL R13, R13, R13 ;  /* 0x0000000d0d0db220 */ /* 0x004fe20000400000 */
[----:B------:R-:W-:-:S02]  /*44d0*/  FSETP.GEU.AND P3, PT, R10, -126, PT ;  /* 0xc2fc00000a00780b */ /* 0x000fc40003f6e000 */
[----:B------:R-:W-:Y:S01]  /*44e0*/  FMNMX R5, R55, R14, !PT ;  /* 0x0000000e37057209 */ /* 0x000fe20007800000 */
[--C-:B------:R-:W-:Y:S01]  /*44f0*/  FFMA R14, R44, UR25, -R120.reuse ;  /* 0x000000192c0e7c23 */ /* 0x100fe20008000878 */
[--C-:B------:R-:W-:Y:S01]  /*4500*/  FFMA R44, R65, UR25, -R120.reuse ;  /* 0x00000019412c7c23 */ /* 0x100fe20008000878 */
[----:B------:R-:W-:Y:S01]  /*4510*/  @!P6 FMUL R17, R17, 0.5 ;  /* 0x3f0000001111e820 */ /* 0x000fe20000400000 */
[----:B------:R-:W2:Y:S01]  /*4520*/  MUFU.EX2 R28, R28 ;  /* 0x0000001c001c7308 */ /* 0x000ea20000000800 */
[----:B---3--:R-:W-:Y:S01]  /*4530*/  @!P4 FMUL R8, R8, R8 ;  /* 0x000000080808c220 */ /* 0x008fe20000400000 */
[----:B------:R-:W-:Y:S01]  /*4540*/  FSETP.GEU.AND P4, PT, R19, -126, PT ;  /* 0xc2fc00001300780b */ /* 0x000fe20003f8e000 */
[----:B------:R-:W-:Y:S01]  /*4550*/  FFMA R65, R76, UR25, -R120 ;  /* 0x000000194c417c23 */ /* 0x000fe20008000878 */
[----:B------:R-:W-:-:S03]  /*4560*/  FMNMX R16, R58, R5, !PT ;  /* 0x000000053a107209 */ /* 0x000fc60007800000 */
[----:B------:R-:W-:Y:S01]  /*4570*/  @!P3 FMUL R10, R10, 0.5 ;  /* 0x3f0000000a0ab820 */ /* 0x000fe20000400000 */
[----:B------:R-:W3:Y:S01]  /*4580*/  MUFU.EX2 R17, R17 ;  /* 0x0000001100117308 */ /* 0x000ee20000000800 */
[----:B-1----:R-:W-:Y:S01]  /*4590*/  @!P5 FMUL R15, R15, R15 ;  /* 0x0000000f0f0fd220 */ /* 0x002fe20000400000 */
[----:B------:R-:W-:Y:S02]  /*45a0*/  FSETP.GEU.AND P5, PT, R32, -126, PT ;  /* 0xc2fc00002000780b */ /* 0x000fe40003fae000 */
[----:B------:R-:W-:-:S03]  /*45b0*/  FMNMX R5, R59, R16, !PT ;  /* 0x000000103b057209 */ /* 0x000fc60007800000 */
[----:B------:R-:W-:Y:S01]  /*45c0*/  @!P4 FMUL R19, R19, 0.5 ;  /* 0x3f0000001313c820 */ /* 0x000fe20000400000 */
[----:B------:R-:W1:Y:S01]  /*45d0*/  MUFU.EX2 R10, R10 ;  /* 0x0000000a000a7308 */ /* 0x000e620000000800 */
        /* <DEDUP_REMOVED lines=17> */
[----:B------:R-:W-:Y:S01]  /*46f0*/  FMNMX R5, R67, R16, !PT ;  /* 0x0000001043057209 */ /* 0x000fe20007800000 */
[----:B------:R-:W-:Y:S02]  /*4700*/  FFMA R16, R52, UR25, -R120 ;  /* 0x0000001934107c23 */ /* 0x000fe40008000878 */
[----:B------:R-:W-:Y:S01]  /*4710*/  @!P3 FMUL R23, R23, 0.5 ;  /* 0x3f0000001717b820 */ /* 0x000fe20000400000 */
[----:B------:R-:W2:Y:S01]  /*4720*/  MUFU.EX2 R14, R14 ;  /* 0x0000000e000e7308 */ /* 0x000ea20000000800 */
[----:B---3--:R-:W-:Y:S01]  /*4730*/  @!P5 FMUL R32, R32, R32 ;  /* 0x000000202020d220 */ /* 0x008fe20000400000 */
[----:B------:R-:W-:-:S02]  /*4740*/  FSETP.GEU.AND P5, PT, R37, -126, PT ;  /* 0xc2fc00002500780b */ /* 0x000fc40003fae000 */
[----:B------:R-:W-:-:S03]  /*4750*/  FMNMX R18, R70, R5, !PT ;  /* 0x0000000546127209 */ /* 0x000fc60007800000 */
[----:B------:R-:W-:Y:S01]  /*4760*/  @!P4 FMUL R36, R36, 0.5 ;  /* 0x3f0000002424c820 */ /* 0x000fe20000400000 */
[----:B------:R-:W3:Y:S01]  /*4770*/  MUFU.EX2 R23, R23 ;  /* 0x0000001700177308 */ /* 0x000ee20000000800 */
[----:B------:R-:W-:Y:S01]  /*4780*/  FMNMX R5, R71, R18, !PT ;  /* 0x0000001247057209 */ /* 0x000fe20007800000 */
[----:B-1----:R-:W-:Y:S01]  /*4790*/  @!P2 FMUL R21, R21, R21 ;  /* 0x000000151515a220 */ /* 0x002fe20000400000 */
[----:B------:R-:W-:Y:S02]  /*47a0*/  FSETP.GEU.AND P2, PT, R16, -126, PT ;  /* 0xc2fc00001000780b */ /* 0x000fe40003f4e000 */
[----:B------:R-:W-:Y:S02]  /*47b0*/  FMNMX R18, R74, R5, !PT ;  /* 0x000000054a127209 */ /* 0x000fe40007800000 */
[----:B------:R-:W-:Y:S01]  /*47c0*/  @!P5 FMUL R37, R37, 0.5 ;  /* 0x3f0000002525d820 */ /* 0x000fe20000400000 */
[----:B------:R-:W1:Y:S01]  /*47d0*/  MUFU.EX2 R36, R36 ;  /* 0x0000002400247308 */ /* 0x000e620000000800 */
[----:B--2---:R-:W-:Y:S01]  /*47e0*/  @!P6 FMUL R14, R14, R14 ;  /* 0x0000000e0e0ee220 */ /* 0x004fe20000400000 */
[----:B------:R-:W-:-:S02]  /*47f0*/  FSETP.GEU.AND P6, PT, R41, -126, PT ;  /* 0xc2fc00002900780b */ /* 0x000fc40003fce000 */
[----:B------:R-:W-:-:S04]  /*4800*/  FMNMX R5, R75, R18, !PT ;  /* 0x000000124b057209 */ /* 0x000fc80007800000 */
[----:B------:R-:W2:Y:S01]  /*4810*/  MUFU.EX2 R37, R37 ;  /* 0x0000002500257308 */ /* 0x000ea20000000800 */
[----:B---3--:R-:W-:Y:S01]  /*4820*/  @!P3 FMUL R23, R23, R23 ;  /* 0x000000171717b220 */ /* 0x008fe20000400000 */
[----:B------:R-:W-:Y:S01]  /*4830*/  FSETP.GEU.AND P3, PT, R45, -126, PT ;  /* 0xc2fc00002d00780b */ /* 0x000fe20003f6e000 */
[----:B------:R-:W-:Y:S01]  /*4840*/  @!P2 FMUL R16, R16, 0.5 ;  /* 0x3f0000001010a820 */ /* 0x000fe20000400000 */
[----:B------:R-:W-:-:S03]  /*4850*/  FMNMX R18, R78, R5, !PT ;  /* 0x000000054e127209 */ /* 0x000fc60007800000 */
[----:B------:R-:W-:Y:S01]  /*4860*/  @!P6 FMUL R41, R41, 0.5 ;  /* 0x3f0000002929e820 */ /* 0x000fe20000400000 */
[----:B------:R-:W-:Y:S01]  /*4870*/  FMNMX R5, R79, R18, !PT ;  /* 0x000000124f057209 */ /* 0x000fe20007800000 */
[----:B-1----:R-:W-:Y:S01]  /*4880*/  @!P4 FMUL R36, R36, R36 ;  /* 0x000000242424c220 */ /* 0x002fe20000400000 */
[----:B------:R-:W-:Y:S01]  /*4890*/  FSETP.GEU.AND P4, PT, R40, -126, PT ;  /* 0xc2fc00002800780b */ /* 0x000fe20003f8e000 */
[----:B------:R-:W1:Y:S01]  /*48a0*/  MUFU.EX2 R16, R16 ;  /* 0x0000001000107308 */ /* 0x000e620000000800 */
[----:B------:R-:W-:-:S03]  /*48b0*/  FMNMX R18, R82, R5, !PT ;  /* 0x0000000552127209 */ /* 0x000fc60007800000 */
[----:B------:R-:W-:Y:S01]  /*48c0*/  @!P3 FMUL R45, R45, 0.5 ;  /* 0x3f0000002d2db820 */ /* 0x000fe20000400000 */
[----:B------:R-:W-:Y:S01]  /*48d0*/  FMNMX R5, R83, R18, !PT ;  /* 0x0000001253057209 */ /* 0x000fe20007800000 */
[----:B--2---:R-:W-:Y:S01]  /*48e0*/  @!P5 FMUL R37, R37, R37 ;  /* 0x000000252525d220 */ /* 0x004fe20000400000 */
[----:B------:R-:W-:Y:S01]  /*48f0*/  FSETP.GEU.AND P5, PT, R49, -126, PT ;  /* 0xc2fc00003100780b */ /* 0x000fe20003fae000 */
[----:B------:R-:W2:Y:S01]  /*4900*/  MUFU.EX2 R41, R41 ;  /* 0x0000002900297308 */ /* 0x000ea20000000800 */
[----:B------:R-:W-:Y:S01]  /*4910*/  FMNMX R20, R86, R5, !PT ;  /* 0x0000000556147209 */ /* 0x000fe20007800000 */
[--C-:B------:R-:W-:Y:S01]  /*4920*/  FFMA R18, R61, UR25, -R120.reuse ;  /* 0x000000193d127c23 */ /* 0x100fe20008000878 */
[--C-:B------:R-:W-:Y:S01]  /*4930*/  FFMA R61, R72, UR25, -R120.reuse ;  /* 0x00000019483d7c23 */ /* 0x100fe20008000878 */
[----:B------:R-:W-:Y:S01]  /*4940*/  @!P4 FMUL R40, R40, 0.5 ;  /* 0x3f0000002828c820 */ /* 0x000fe20000400000 */
[----:B------:R-:W-:Y:S01]  /*4950*/  FMNMX R5, R87, R20, !PT ;  /* 0x0000001457057209 */ /* 0x000fe20007800000 */
[--C-:B------:R-:W-:Y:S01]  /*4960*/  FFMA R20, R69, UR25, -R120.reuse ;  /* 0x0000001945147c23 */ /* 0x100fe20008000878 */
[----:B------:R-:W-:Y:S01]  /*4970*/  FFMA R69, R80, UR25, -R120 ;  /* 0x0000001950457c23 */ /* 0x000fe20008000878 */
[----:B------:R-:W3:Y:S01]  /*4980*/  MUFU.EX2 R45, R45 ;  /* 0x0000002d002d7308 */ /* 0x000ee20000000800 */
[----:B-1----:R-:W-:Y:S01]  /*4990*/  @!P2 FMUL R16, R16, R16 ;  /* 0x000000101010a220 */ /* 0x002fe20000400000 */
[----:B------:R-:W1:Y:S01]  /*49a0*/  SHFL.BFLY PT, R22, R5, 0x1, 0x1f ;  /* 0x0c201f0005167f89 */ /* 0x000e6200000e0000 */
[----:B------:R-:W-:Y:S01]  /*49b0*/  FSETP.GEU.AND P2, PT, R18, -126, PT ;  /* 0xc2fc00001200780b */ /* 0x000fe20003f4e000 */
[----:B------:R-:W-:-:S04]  /*49c0*/  @!P5 FMUL R49, R49, 0.5 ;  /* 0x3f0000003131d820 */ /* 0x000fc80000400000 */
[----:B------:R-:W4:Y:S01]  /*49d0*/  MUFU.EX2 R40, R40 ;  /* 0x0000002800287308 */ /* 0x000f220000000800 */
[----:B--2---:R-:W-:Y:S01]  /*49e0*/  @!P6 FMUL R41, R41, R41 ;  /* 0x000000292929e220 */ /* 0x004fe20000400000 */
[----:B------:R-:W-:-:S06]  /*49f0*/  FSETP.GEU.AND P6, PT, R53, -126, PT ;  /* 0xc2fc00003500780b */ /* 0x000fcc0003fce000 */
[----:B------:R-:W2:Y:S01]  /*4a00*/  MUFU.EX2 R49, R49 ;  /* 0x0000003100317308 */ /* 0x000ea20000000800 */
[----:B---3--:R-:W-:Y:S01]  /*4a10*/  @!P3 FMUL R45, R45, R45 ;  /* 0x0000002d2d2db220 */ /* 0x008fe20000400000 */
[----:B------:R-:W-:Y:S01]  /*4a20*/  FSETP.GEU.AND P3, PT, R44, -126, PT ;  /* 0xc2fc00002c00780b */ /* 0x000fe20003f6e000 */
[----:B------:R-:W-:-:S04]  /*4a30*/  @!P2 FMUL R18, R18, 0.5 ;  /* 0x3f0000001212a820 */ /* 0x000fc80000400000 */
[----:B------:R-:W-:Y:S01]  /*4a40*/  @!P6 FMUL R53, R53, 0.5 ;  /* 0x3f0000003535e820 */ /* 0x000fe20000400000 */
[----:B----4-:R-:W-:Y:S01]  /*4a50*/  @!P4 FMUL R40, R40, R40 ;  /* 0x000000282828c220 */ /* 0x010fe20000400000 */
[----:B------:R-:W-:Y:S01]  /*4a60*/  FSETP.GEU.AND P4, PT, R57, -126, PT ;  /* 0xc2fc00003900780b */ /* 0x000fe20003f8e000 */
[----:B------:R-:W3:Y:S01]  /*4a70*/  MUFU.EX2 R18, R18 ;  /* 0x0000001200127308 */ /* 0x000ee20000000800 */
[----:B-1----:R-:W-:Y:S01]  /*4a80*/  FMNMX R5, R5, R22, !PT ;  /* 0x0000001605057209 */ /* 0x002fe20007800000 */
[----:B------:R-:W-:-:S03]  /*4a90*/  FFMA R22, R77, UR25, -R120 ;  /* 0x000000194d167c23 */ /* 0x000fc60008000878 */
[----:B------:R-:W-:Y:S01]  /*4aa0*/  @!P3 FMUL R44, R44, 0.5 ;  /* 0x3f0000002c2cb820 */ /* 0x000fe20000400000 */
[----:B--2---:R-:W-:Y:S01]  /*4ab0*/  @!P5 FMUL R49, R49, R49 ;  /* 0x000000313131d220 */ /* 0x004fe20000400000 */
[----:B------:R-:W-:Y:S01]  /*4ac0*/  FSETP.GEU.AND P5, PT, R20, -126, PT ;  /* 0xc2fc00001400780b */ /* 0x000fe20003fae000 */
[----:B------:R-:W1:Y:S01]  /*4ad0*/  MUFU.EX2 R53, R53 ;  /* 0x0000003500357308 */ /* 0x000e620000000800 */
[----:B------:R-:W2:Y:S03]  /*4ae0*/  SHFL.BFLY PT, R52, R5, 0x2, 0x1f ;  /* 0x0c401f0005347f89 */ /* 0x000ea600000e0000 */
[----:B------:R-:W-:-:S04]  /*4af0*/  @!P4 FMUL R57, R57, 0.5 ;  /* 0x3f0000003939c820 */ /* 0x000fc80000400000 */
[----:B------:R-:W4:Y:S01]  /*4b00*/  MUFU.EX2 R44, R44 ;  /* 0x0000002c002c7308 */ /* 0x000f220000000800 */
[----:B---3--:R-:W-:Y:S01]  /*4b10*/  @!P2 FMUL R18, R18, R18 ;  /* 0x000000121212a220 */ /* 0x008fe20000400000 */
[----:B------:R-:W-:Y:S02]  /*4b20*/  FSETP.GEU.AND P2, PT, R61, -126, PT ;  /* 0xc2fc00003d00780b */ /* 0x000fe40003f4e000 */
[----:B------:R-:W-:-:S04]  /*4b30*/  @!P5 FMUL R20, R20, 0.5 ;  /* 0x3f0000001414d820 */ /* 0x000fc80000400000 */
[----:B------:R-:W3:Y:S01]  /*4b40*/  MUFU.EX2 R57, R57 ;  /* 0x0000003900397308 */ /* 0x000ee20000000800 */
[----:B-1----:R-:W-:Y:S01]  /*4b50*/  @!P6 FMUL R53, R53, R53 ;  /* 0x000000353535e220 */ /* 0x002fe20000400000 */
[----:B------:R-:W-:-:S03]  /*4b60*/  FSETP.GEU.AND P6, PT, R48, -126, PT ;  /* 0xc2fc00003000780b */ /* 0x000fc60003fce000 */
[----:B------:R-:W-:Y:S01]  /*4b70*/  FADD R11, R28, R53 ;  /* 0x000000351c0b7221 */ /* 0x000fe20000000000 */
[----:B------:R-:W-:Y:S01]  /*4b80*/  F2FP.F16.F32.PACK_AB R28, R17, R28 ;  /* 0x0000001c111c723e */ /* 0x000fe200000000ff */
[----:B------:R-:W-:Y:S01]  /*4b90*/  @!P2 FMUL R61, R61, 0.5 ;  /* 0x3f0000003d3da820 */ /* 0x000fe20000400000 */
[----:B------:R-:W1:Y:S01]  /*4ba0*/  MUFU.EX2 R20, R20 ;  /* 0x0000001400147308 */ /* 0x000e620000000800 */
[----:B----4-:R-:W-:Y:S01]  /*4bb0*/  @!P3 FMUL R44, R44, R44 ;  /* 0x0000002c2c2cb220 */ /* 0x010fe20000400000 */
[----:B------:R-:W-:Y:S02]  /*4bc0*/  FSETP.GEU.AND P3, PT, R65, -126, PT ;  /* 0xc2fc00004100780b */ /* 0x000fe40003f6e000 */
[----:B--2---:R-:W-:Y:S01]  /*4bd0*/  FMNMX R5, R5, R52, !PT ;  /* 0x0000003405057209 */ /* 0x004fe20007800000 */
[----:B------:R-:W-:Y:S02]  /*4be0*/  FFMA R52, R81, UR25, -R120 ;  /* 0x0000001951347c23 */ /* 0x000fe40008000878 */
[----:B------:R-:W-:Y:S01]  /*4bf0*/  @!P6 FMUL R48, R48, 0.5 ;  /* 0x3f0000003030e820 */ /* 0x000fe20000400000 */
[----:B------:R-:W2:Y:S01]  /*4c00*/  MUFU.EX2 R61, R61 ;  /* 0x0000003d003d7308 */ /* 0x000ea20000000800 */
[----:B---3--:R-:W-:Y:S01]  /*4c10*/  @!P4 FMUL R57, R57, R57 ;  /* 0x000000393939c220 */ /* 0x008fe20000400000 */
[----:B------:R-:W-:-:S05]  /*4c20*/  FSETP.GEU.AND P4, PT, R22, -126, PT ;  /* 0xc2fc00001600780b */ /* 0x000fca0003f8e000 */
[----:B------:R-:W-:Y:S01]  /*4c30*/  @!P3 FMUL R65, R65, 0.5 ;  /* 0x3f0000004141b820 */ /* 0x000fe20000400000 */
[----:B------:R-:W3:Y:S01]  /*4c40*/  MUFU.EX2 R48, R48 ;  /* 0x0000003000307308 */ /* 0x000ee20000000800 */
[----:B-1----:R-:W-:Y:S01]  /*4c50*/  @!P5 FMUL R20, R20, R20 ;  /* 0x000000141414d220 */ /* 0x002fe20000400000 */
[----:B------:R-:W-:-:S05]  /*4c60*/  FSETP.GEU.AND P5, PT, R69, -126, PT ;  /* 0xc2fc00004500780b */ /* 0x000fca0003fae000 */
[----:B------:R-:W-:Y:S01]  /*4c70*/  @!P4 FMUL R22, R22, 0.5 ;  /* 0x3f0000001616c820 */ /* 0x000fe20000400000 */
[----:B------:R-:W1:Y:S01]  /*4c80*/  MUFU.EX2 R65, R65 ;  /* 0x0000004100417308 */ /* 0x000e620000000800 */
[----:B--2---:R-:W-:Y:S01]  /*4c90*/  @!P2 FMUL R61, R61, R61 ;  /* 0x0000003d3d3da220 */ /* 0x004fe20000400000 */
[----:B------:R-:W-:-:S04]  /*4ca0*/  FSETP.NEU.AND P2, PT, R5, -INF , PT ;  /* 0xff8000000500780b */ /* 0x000fc80003f4d000 */
[----:B------:R-:W-:Y:S01]  /*4cb0*/  FSEL R60, R5, RZ, P2 ;  /* 0x000000ff053c7208 */ /* 0x000fe20001000000 */
[----:B------:R-:W-:Y:S01]  /*4cc0*/  @!P5 FMUL R69, R69, 0.5 ;  /* 0x3f0000004545d820 */ /* 0x000fe20000400000 */
[----:B------:R-:W2:Y:S01]  /*4cd0*/  MUFU.EX2 R22, R22 ;  /* 0x0000001600167308 */ /* 0x000ea20000000800 */
[----:B---3--:R-:W-:Y:S01]  /*4ce0*/  @!P6 FMUL R48, R48, R48 ;  /* 0x000000303030e220 */ /* 0x008fe20000400000 */
[----:B------:R-:W-:Y:S01]  /*4cf0*/  FSETP.GEU.AND P6, PT, R52, -126, PT ;  /* 0xc2fc00003400780b */ /* 0x000fe20003fce000 */
[C---:B------:R-:W-:Y:S01]  /*4d00*/  FMUL R29, R60.reuse, UR25 ;  /* 0x000000193c1d7c20 */ /* 0x040fe20008400000 */
[----:B------:R-:W-:Y:S01]  /*4d10*/  FSETP.GEU.AND P2, PT, R73, -126, PT ;  /* 0xc2fc00004900780b */ /* 0x000fe20003f4e000 */
[----:B------:R-:W-:Y:S01]  /*4d20*/  FADD R77, -R60, R9 ;  /* 0x000000093c4d7221 */ /* 0x000fe20000000100 */
[----:B------:R-:W-:Y:S01]  /*4d30*/  FADD R9, R24, R45 ;  /* 0x0000002d18097221 */ /* 0x000fe20000000000 */
[--C-:B------:R-:W-:Y:S01]  /*4d40*/  FFMA R25, R26, UR25, -R29.reuse ;  /* 0x000000191a197c23 */ /* 0x100fe2000800081d */
[----:B------:R-:W3:Y:S01]  /*4d50*/  MUFU.EX2 R69, R69 ;  /* 0x0000004500457308 */ /* 0x000ee20000000800 */
[----:B-1----:R-:W-:Y:S01]  /*4d60*/  @!P3 FMUL R65, R65, R65 ;  /* 0x000000414141b220 */ /* 0x002fe20000400000 */
[----:B------:R-:W-:Y:S01]  /*4d70*/  FSETP.GEU.AND P3, PT, R56, -126, PT ;  /* 0xc2fc00003800780b */ /* 0x000fe20003f6e000 */
[--C-:B------:R-:W-:Y:S01]  /*4d80*/  FFMA R30, R30, UR25, -R29.reuse ;  /* 0x000000191e1e7c23 */ /* 0x100fe2000800081d */
[--C-:B------:R-:W-:Y:S01]  /*4d90*/  FFMA R27, R27, UR25, -R29.reuse ;  /* 0x000000191b1b7c23 */ /* 0x100fe2000800081d */
[--C-:B------:R-:W-:Y:S01]  /*4da0*/  FFMA R34, R34, UR25, -R29.reuse ;  /* 0x0000001922227c23 */ /* 0x100fe2000800081d */
[--C-:B------:R-:W-:Y:S01]  /*4db0*/  FFMA R31, R31, UR25, -R29.reuse ;  /* 0x000000191f1f7c23 */ /* 0x100fe2000800081d */
[----:B------:R-:W-:Y:S01]  /*4dc0*/  @!P6 FMUL R52, R52, 0.5 ;  /* 0x3f0000003434e820 */ /* 0x000fe20000400000 */
[--C-:B------:R-:W-:Y:S01]  /*4dd0*/  FFMA R26, R35, UR25, -R29.reuse ;  /* 0x00000019231a7c23 */ /* 0x100fe2000800081d */
[----:B--2---:R-:W-:Y:S01]  /*4de0*/  @!P4 FMUL R22, R22, R22 ;  /* 0x000000161616c220 */ /* 0x004fe20000400000 */
[----:B------:R-:W-:Y:S01]  /*4df0*/  FSETP.GEU.AND P4, PT, R25, -126, PT ;  /* 0xc2fc00001900780b */ /* 0x000fe20003f8e000 */
[----:B------:R-:W-:Y:S01]  /*4e00*/  @!P2 FMUL R73, R73, 0.5 ;  /* 0x3f0000004949a820 */ /* 0x000fe20000400000 */
[--C-:B------:R-:W-:Y:S01]  /*4e10*/  FFMA R38, R38, UR25, -R29.reuse ;  /* 0x0000001926267c23 */ /* 0x100fe2000800081d */
[----:B------:R-:W1:Y:S01]  /*4e20*/  MUFU.EX2 R52, R52 ;  /* 0x0000003400347308 */ /* 0x000e620000000800 */
[--C-:B------:R-:W-:Y:S01]  /*4e30*/  FFMA R42, R42, UR25, -R29.reuse ;  /* 0x000000192a2a7c23 */ /* 0x100fe2000800081d */
[----:B------:R-:W-:Y:S01]  /*4e40*/  @!P3 FMUL R56, R56, 0.5 ;  /* 0x3f0000003838b820 */ /* 0x000fe20000400000 */
[--C-:B------:R-:W-:Y:S01]  /*4e50*/  FFMA R59, R59, UR25, -R29.reuse ;  /* 0x000000193b3b7c23 */ /* 0x100fe2000800081d */
[----:B---3--:R-:W-:Y:S01]  /*4e60*/  @!P5 FMUL R69, R69, R69 ;  /* 0x000000454545d220 */ /* 0x008fe20000400000 */
[----:B------:R-:W-:Y:S01]  /*4e70*/  FSETP.GEU.AND P5, PT, R27, -126, PT ;  /* 0xc2fc00001b00780b */ /* 0x000fe20003fae000 */
[--C-:B------:R-:W-:Y:S01]  /*4e80*/  FFMA R63, R63, UR25, -R29.reuse ;  /* 0x000000193f3f7c23 */ /* 0x100fe2000800081d */
[--C-:B------:R-:W-:Y:S01]  /*4e90*/  FFMA R67, R67, UR25, -R29.reuse ;  /* 0x0000001943437c23 */ /* 0x100fe2000800081d */
[----:B------:R-:W2:Y:S01]  /*4ea0*/  MUFU.EX2 R56, R56 ;  /* 0x0000003800387308 */ /* 0x000ea20000000800 */
[--C-:B------:R-:W-:Y:S01]  /*4eb0*/  FFMA R75, R75, UR25, -R29.reuse ;  /* 0x000000194b4b7c23 */ /* 0x100fe2000800081d */
[----:B------:R-:W-:Y:S01]  /*4ec0*/  @!P4 FMUL R25, R25, 0.5 ;  /* 0x3f0000001919c820 */ /* 0x000fe20000400000 */
[--C-:B------:R-:W-:Y:S01]  /*4ed0*/  FFMA R82, R82, UR25, -R29.reuse ;  /* 0x0000001952527c23 */ /* 0x100fe2000800081d */
[--C-:B------:R-:W-:Y:S01]  /*4ee0*/  FFMA R71, R71, UR25, -R29.reuse ;  /* 0x0000001947477c23 */ /* 0x100fe2000800081d */
[--C-:B------:R-:W-:Y:S01]  /*4ef0*/  FFMA R83, R83, UR25, -R29.reuse ;  /* 0x0000001953537c23 */ /* 0x100fe2000800081d */
[--C-:B------:R-:W-:Y:S01]  /*4f00*/  FFMA R79, R79, UR25, -R29.reuse ;  /* 0x000000194f4f7c23 */ /* 0x100fe2000800081d */
[--C-:B------:R-:W-:Y:S01]  /*4f10*/  FFMA R86, R86, UR25, -R29.reuse ;  /* 0x0000001956567c23 */ /* 0x100fe2000800081d */
[----:B------:R-:W3:Y:S01]  /*4f20*/  MUFU.EX2 R73, R73 ;  /* 0x0000004900497308 */ /* 0x000ee20000000800 */
[----:B-1----:R-:W-:Y:S01]  /*4f30*/  @!P6 FMUL R52, R52, R52 ;  /* 0x000000343434e220 */ /* 0x002fe20000400000 */
[----:B------:R-:W-:Y:S01]  /*4f40*/  FSETP.GEU.AND P6, PT, R30, -126, PT ;  /* 0xc2fc00001e00780b */ /* 0x000fe20003fce000 */
[----:B------:R-:W-:Y:S01]  /*4f50*/  @!P5 FMUL R27, R27, 0.5 ;  /* 0x3f0000001b1bd820 */ /* 0x000fe20000400000 */
[----:B------:R-:W-:Y:S01]  /*4f60*/  FFMA R87, R87, UR25, -R29 ;  /* 0x0000001957577c23 */ /* 0x000fe2000800081d */
[----:B------:R-:W-:Y:S01]  /*4f70*/  FMUL R77, R77, UR25 ;  /* 0x000000194d4d7c20 */ /* 0x000fe20008400000 */
[----:B------:R-:W-:-:S02]  /*4f80*/  F2FP.F16.F32.PACK_AB R24, R13, R24 ;  /* 0x000000180d18723e */ /* 0x000fc400000000ff */
[----:B------:R-:W1:Y:S01]  /*4f90*/  MUFU.EX2 R25, R25 ;  /* 0x0000001900197308 */ /* 0x000e620000000800 */
[----:B--2---:R-:W-:Y:S01]  /*4fa0*/  @!P3 FMUL R56, R56, R56 ;  /* 0x000000383838b220 */ /* 0x004fe20000400000 */
[----:B------:R-:W-:-:S05]  /*4fb0*/  FSETP.GEU.AND P3, PT, R34, -126, PT ;  /* 0xc2fc00002200780b */ /* 0x000fca0003f6e000 */
[----:B------:R-:W-:Y:S01]  /*4fc0*/  @!P6 FMUL R30, R30, 0.5 ;  /* 0x3f0000001e1ee820 */ /* 0x000fe20000400000 */
[----:B------:R2:W4:Y:S01]  /*4fd0*/  MUFU.EX2 R64, R27 ;  /* 0x0000001b00407308 */ /* 0x0005220000000800 */
[----:B---3--:R-:W-:Y:S01]  /*4fe0*/  @!P2 FMUL R73, R73, R73 ;  /* 0x000000494949a220 */ /* 0x008fe20000400000 */
[----:B------:R-:W-:-:S05]  /*4ff0*/  FSETP.GEU.AND P2, PT, R31, -126, PT ;  /* 0xc2fc00001f00780b */ /* 0x000fca0003f4e000 */
[----:B------:R-:W-:Y:S01]  /*5000*/  @!P3 FMUL R34, R34, 0.5 ;  /* 0x3f0000002222b820 */ /* 0x000fe20000400000 */
[----:B------:R3:W5:Y:S01]  /*5010*/  MUFU.EX2 R33, R30 ;  /* 0x0000001e00217308 */ /* 0x0007620000000800 */
[----:B--2---:R-:W-:Y:S01]  /*5020*/  FFMA R27, R39, UR25, -R29 ;  /* 0x00000019271b7c23 */ /* 0x004fe2000800081d */
[----:B-1----:R-:W-:Y:S01]  /*5030*/  @!P4 FMUL R25, R25, R25 ;  /* 0x000000191919c220 */ /* 0x002fe20000400000 */
[----:B------:R-:W-:-:S04]  /*5040*/  FSETP.GEU.AND P4, PT, R26, -126, PT ;  /* 0xc2fc00001a00780b */ /* 0x000fc80003f8e000 */
[----:B------:R-:W-:Y:S01]  /*5050*/  @!P2 FMUL R31, R31, 0.5 ;  /* 0x3f0000001f1fa820 */ /* 0x000fe20000400000 */
[----:B------:R1:W2:Y:S01]  /*5060*/  MUFU.EX2 R35, R34 ;  /* 0x0000002200237308 */ /* 0x0002a20000000800 */
[----:B----4-:R-:W-:Y:S01]  /*5070*/  @!P5 FMUL R64, R64, R64 ;  /* 0x000000404040d220 */ /* 0x010fe20000400000 */
[----:B------:R-:W-:Y:S01]  /*5080*/  FSETP.GEU.AND P5, PT, R38, -126, PT ;  /* 0xc2fc00002600780b */ /* 0x000fe20003fae000 */
[----:B---3--:R-:W-:-:S05]  /*5090*/  FFMA R30, R43, UR25, -R29 ;  /* 0x000000192b1e7c23 */ /* 0x008fca000800081d */
[----:B------:R-:W-:Y:S01]  /*50a0*/  @!P4 FMUL R26, R26, 0.5 ;  /* 0x3f0000001a1ac820 */ /* 0x000fe20000400000 */
[----:B-----5:R-:W-:Y:S01]  /*50b0*/  @!P6 FMUL R33, R33, R33 ;  /* 0x000000212121e220 */ /* 0x020fe20000400000 */
[----:B------:R-:W-:Y:S01]  /*50c0*/  FSETP.GEU.AND P6, PT, R27, -126, PT ;  /* 0xc2fc00001b00780b */ /* 0x000fe20003fce000 */
[----:B------:R3:W4:Y:S01]  /*50d0*/  MUFU.EX2 R68, R31 ;  /* 0x0000001f00447308 */ /* 0x0007220000000800 */
[----:B-1----:R-:W-:-:S03]  /*50e0*/  FFMA R34, R51, UR25, -R29 ;  /* 0x0000001933227c23 */ /* 0x002fc6000800081d */
[----:B------:R-:W-:Y:S01]  /*50f0*/  @!P5 FMUL R38, R38, 0.5 ;  /* 0x3f0000002626d820 */ /* 0x000fe20000400000 */
[----:B--2---:R-:W-:Y:S01]  /*5100*/  @!P3 FMUL R35, R35, R35 ;  /* 0x000000232323b220 */ /* 0x004fe20000400000 */
[----:B------:R-:W-:Y:S02]  /*5110*/  FSETP.GEU.AND P3, PT, R30, -126, PT ;  /* 0xc2fc00001e00780b */ /* 0x000fe40003f6e000 */
[----:B------:R1:W2:Y:S01]  /*5120*/  MUFU.EX2 R72, R26 ;  /* 0x0000001a00487308 */ /* 0x0002a20000000800 */
[----:B---3--:R-:W-:-:S03]  /*5130*/  FFMA R31, R47, UR25, -R29 ;  /* 0x000000192f1f7c23 */ /* 0x008fc6000800081d */
[----:B------:R-:W-:-:S04]  /*5140*/  @!P6 FMUL R27, R27, 0.5 ;  /* 0x3f0000001b1be820 */ /* 0x000fc80000400000 */
[----:B------:R3:W5:Y:S01]  /*5150*/  MUFU.EX2 R76, R27 ;  /* 0x0000001b004c7308 */ /* 0x0007620000000800 */
[----:B-1----:R-:W-:Y:S01]  /*5160*/  FFMA R26, R46, UR25, -R29 ;  /* 0x000000192e1a7c23 */ /* 0x002fe2000800081d */
[----:B----4-:R-:W-:Y:S01]  /*5170*/  @!P2 FMUL R68, R68, R68 ;  /* 0x000000444444a220 */ /* 0x010fe20000400000 */
[----:B------:R-:W-:Y:S01]  /*5180*/  FSETP.GEU.AND P2, PT, R42, -126, PT ;  /* 0xc2fc00002a00780b */ /* 0x000fe20003f4e000 */
[----:B------:R-:W-:-:S04]  /*5190*/  @!P3 FMUL R30, R30, 0.5 ;  /* 0x3f0000001e1eb820 */ /* 0x000fc80000400000 */
[----:B------:R-:W1:Y:S01]  /*51a0*/  MUFU.EX2 R39, R38 ;  /* 0x0000002600277308 */ /* 0x000e620000000800 */
[----:B---3--:R-:W-:Y:S01]  /*51b0*/  FFMA R27, R50, UR25, -R29 ;  /* 0x00000019321b7c23 */ /* 0x008fe2000800081d */
[----:B--2---:R-:W-:Y:S01]  /*51c0*/  @!P4 FMUL R72, R72, R72 ;  /* 0x000000484848c220 */ /* 0x004fe20000400000 */
[----:B------:R-:W-:-:S05]  /*51d0*/  FSETP.GEU.AND P4, PT, R26, -126, PT ;  /* 0xc2fc00001a00780b */ /* 0x000fca0003f8e000 */
[----:B------:R2:W3:Y:S01]  /*51e0*/  MUFU.EX2 R46, R30 ;  /* 0x0000001e002e7308 */ /* 0x0004e20000000800 */
[----:B-----5:R-:W-:Y:S01]  /*51f0*/  @!P6 FMUL R76, R76, R76 ;  /* 0x0000004c4c4ce220 */ /* 0x020fe20000400000 */
[----:B------:R-:W-:Y:S01]  /*5200*/  FSETP.GEU.AND P6, PT, R27, -126, PT ;  /* 0xc2fc00001b00780b */ /* 0x000fe20003fce000 */
[----:B------:R-:W-:-:S05]  /*5210*/  @!P2 FMUL R42, R42, 0.5 ;  /* 0x3f0000002a2aa820 */ /* 0x000fca0000400000 */
[----:B------:R-:W-:Y:S01]  /*5220*/  @!P4 FMUL R26, R26, 0.5 ;  /* 0x3f0000001a1ac820 */ /* 0x000fe20000400000 */
[----:B-1----:R-:W-:Y:S01]  /*5230*/  @!P5 FMUL R39, R39, R39 ;  /* 0x000000272727d220 */ /* 0x002fe20000400000 */
[----:B------:R-:W-:Y:S01]  /*5240*/  FSETP.GEU.AND P5, PT, R31, -126, PT ;  /* 0xc2fc00001f00780b */ /* 0x000fe20003fae000 */
[----:B--2---:R-:W-:Y:S01]  /*5250*/  FFMA R30, R54, UR25, -R29 ;  /* 0x00000019361e7c23 */ /* 0x004fe2000800081d */
[----:B------:R-:W1:Y:S03]  /*5260*/  MUFU.EX2 R43, R42 ;  /* 0x0000002a002b7308 */ /* 0x000e660000000800 */
[----:B------:R-:W-:Y:S01]  /*5270*/  @!P6 FMUL R27, R27, 0.5 ;  /* 0x3f0000001b1be820 */ /* 0x000fe20000400000 */
[----:B---3--:R-:W-:Y:S01]  /*5280*/  @!P3 FMUL R46, R46, R46 ;  /* 0x0000002e2e2eb220 */ /* 0x008fe20000400000 */
[----:B------:R-:W-:-:S03]  /*5290*/  FSETP.GEU.AND P3, PT, R30, -126, PT ;  /* 0xc2fc00001e00780b */ /* 0x000fc60003f6e000 */
[----:B------:R2:W3:Y:S03]  /*52a0*/  MUFU.EX2 R51, R27 ;  /* 0x0000001b00337308 */ /* 0x0004e60000000800 */
[----:B------:R-:W-:-:S05]  /*52b0*/  @!P5 FMUL R31, R31, 0.5 ;  /* 0x3f0000001f1fd820 */ /* 0x000fca0000400000 */
[----:B------:R4:W5:Y:S01]  /*52c0*/  MUFU.EX2 R47, R26 ;  /* 0x0000001a002f7308 */ /* 0x0009620000000800 */
[----:B-1----:R-:W-:Y:S01]  /*52d0*/  @!P2 FMUL R43, R43, R43 ;  /* 0x0000002b2b2ba220 */ /* 0x002fe20000400000 */
[----:B------:R-:W-:Y:S01]  /*52e0*/  FSETP.GEU.AND P2, PT, R34, -126, PT ;  /* 0xc2fc00002200780b */ /* 0x000fe20003f4e000 */
[----:B------:R-:W-:Y:S01]  /*52f0*/  @!P3 FMUL R30, R30, 0.5 ;  /* 0x3f0000001e1eb820 */ /* 0x000fe20000400000 */
[----:B--2---:R-:W-:-:S04]  /*5300*/  FFMA R27, R62, UR25, -R29 ;  /* 0x000000193e1b7c23 */ /* 0x004fc8000800081d */
[----:B------:R1:W2:Y:S01]  /*5310*/  MUFU.EX2 R50, R31 ;  /* 0x0000001f00327308 */ /* 0x0002a20000000800 */
[----:B----4-:R-:W-:Y:S01]  /*5320*/  FFMA R26, R55, UR25, -R29 ;  /* 0x00000019371a7c23 */ /* 0x010fe2000800081d */
[----:B---3--:R-:W-:Y:S01]  /*5330*/  @!P6 FMUL R51, R51, R51 ;  /* 0x000000333333e220 */ /* 0x008fe20000400000 */
[----:B------:R-:W-:-:S04]  /*5340*/  FSETP.GEU.AND P6, PT, R59, -126, PT ;  /* 0xc2fc00003b00780b */ /* 0x000fc80003fce000 */
[----:B------:R-:W-:Y:S01]  /*5350*/  @!P2 FMUL R34, R34, 0.5 ;  /* 0x3f0000002222a820 */ /* 0x000fe20000400000 */
[----:B------:R3:W4:Y:S01]  /*5360*/  MUFU.EX2 R55, R30 ;  /* 0x0000001e00377308 */ /* 0x0007220000000800 */
[----:B-1----:R-:W-:Y:S01]  /*5370*/  FFMA R31, R58, UR25, -R29 ;  /* 0x000000193a1f7c23 */ /* 0x002fe2000800081d */
[----:B-----5:R-:W-:Y:S01]  /*5380*/  @!P4 FMUL R47, R47, R47 ;  /* 0x0000002f2f2fc220 */ /* 0x020fe20000400000 */
[----:B------:R-:W-:-:S05]  /*5390*/  FSETP.GEU.AND P4, PT, R26, -126, PT ;  /* 0xc2fc00001a00780b */ /* 0x000fca0003f8e000 */
[----:B------:R-:W-:Y:S01]  /*53a0*/  @!P6 FMUL R59, R59, 0.5 ;  /* 0x3f0000003b3be820 */ /* 0x000fe20000400000 */
[----:B--2---:R-:W-:Y:S01]  /*53b0*/  @!P5 FMUL R50, R50, R50 ;  /* 0x000000323232d220 */ /* 0x004fe20000400000 */
[----:B------:R-:W-:Y:S01]  /*53c0*/  FSETP.GEU.AND P5, PT, R31, -126, PT ;  /* 0xc2fc00001f00780b */ /* 0x000fe20003fae000 */
[----:B------:R1:W2:Y:S01]  /*53d0*/  MUFU.EX2 R54, R34 ;  /* 0x0000002200367308 */ /* 0x0002a20000000800 */
[----:B---3--:R-:W-:-:S04]  /*53e0*/  FFMA R30, R70, UR25, -R29 ;  /* 0x00000019461e7c23 */ /* 0x008fc8000800081d */
[----:B------:R-:W-:Y:S01]  /*53f0*/  @!P4 FMUL R26, R26, 0.5 ;  /* 0x3f0000001a1ac820 */ /* 0x000fe20000400000 */
[----:B----4-:R-:W-:Y:S01]  /*5400*/  @!P3 FMUL R55, R55, R55 ;  /* 0x000000373737b220 */ /* 0x010fe20000400000 */
[----:B------:R-:W-:Y:S01]  /*5410*/  FSETP.GEU.AND P3, PT, R63, -126, PT ;  /* 0xc2fc00003f00780b */ /* 0x000fe20003f6e000 */
[----:B------:R-:W3:Y:S01]  /*5420*/  MUFU.EX2 R59, R59 ;  /* 0x0000003b003b7308 */ /* 0x000ee20000000800 */
[----:B-1----:R-:W-:Y:S01]  /*5430*/  FADD R34, R36, R69 ;  /* 0x0000004524227221 */ /* 0x002fe20000000000 */
[----:B------:R-:W-:Y:S02]  /*5440*/  F2FP.F16.F32.PACK_AB R36, R37, R36 ;  /* 0x000000242524723e */ /* 0x000fe400000000ff */
[----:B------:R-:W-:Y:S01]  /*5450*/  @!P5 FMUL R31, R31, 0.5 ;  /* 0x3f0000001f1fd820 */ /* 0x000fe20000400000 */
[----:B------:R-:W-:Y:S01]  /*5460*/  FADD R34, R11, R34 ;  /* 0x000000220b227221 */ /* 0x000fe20000000000 */
[----:B------:R-:W-:Y:S02]  /*5470*/  FADD R11, R10, R57 ;  /* 0x000000390a0b7221 */ /* 0x000fe40000000000 */
[----:B------:R1:W4:Y:S01]  /*5480*/  MUFU.EX2 R58, R26 ;  /* 0x0000001a003a7308 */ /* 0x0003220000000800 */
[----:B--2---:R-:W-:Y:S01]  /*5490*/  @!P2 FMUL R54, R54, R54 ;  /* 0x000000363636a220 */ /* 0x004fe20000400000 */
[----:B------:R-:W-:-:S02]  /*54a0*/  FSETP.GEU.AND P2, PT, R27, -126, PT ;  /* 0xc2fc00001b00780b */ /* 0x000fc40003f4e000 */
[----:B------:R-:W-:-:S04]  /*54b0*/  @!P3 FMUL R63, R63, 0.5 ;  /* 0x3f0000003f3fb820 */ /* 0x000fc80000400000 */
[----:B------:R2:W5:Y:S01]  /*54c0*/  MUFU.EX2 R62, R31 ;  /* 0x0000001f003e7308 */ /* 0x0005620000000800 */
[----:B-1----:R-:W-:Y:S01]  /*54d0*/  FFMA R26, R66, UR25, -R29 ;  /* 0x00000019421a7c23 */ /* 0x002fe2000800081d */
[----:B---3--:R-:W-:Y:S01]  /*54e0*/  @!P6 FMUL R59, R59, R59 ;  /* 0x0000003b3b3be220 */ /* 0x008fe20000400000 */
[----:B------:R-:W-:-:S04]  /*54f0*/  FSETP.GEU.AND P6, PT, R30, -126, PT ;  /* 0xc2fc00001e00780b */ /* 0x000fc80003fce000 */
[----:B------:R-:W-:Y:S01]  /*5500*/  @!P2 FMUL R27, R27, 0.5 ;  /* 0x3f0000001b1ba820 */ /* 0x000fe20000400000 */
[----:B------:R-:W1:Y:S01]  /*5510*/  MUFU.EX2 R63, R63 ;  /* 0x0000003f003f7308 */ /* 0x000e620000000800 */
[----:B----4-:R-:W-:Y:S01]  /*5520*/  @!P4 FMUL R58, R58, R58 ;  /* 0x0000003a3a3ac220 */ /* 0x010fe20000400000 */
[----:B------:R-:W-:Y:S01]  /*5530*/  FSETP.GEU.AND P4, PT, R26, -126, PT ;  /* 0xc2fc00001a00780b */ /* 0x000fe20003f8e000 */
[----:B--2---:R-:W-:-:S05]  /*5540*/  FFMA R31, R78, UR25, -R29 ;  /* 0x000000194e1f7c23 */ /* 0x004fca000800081d */
[----:B------:R-:W-:Y:S01]  /*5550*/  @!P6 FMUL R30, R30, 0.5 ;  /* 0x3f0000001e1ee820 */ /* 0x000fe20000400000 */
[----:B-----5:R-:W-:Y:S01]  /*5560*/  @!P5 FMUL R62, R62, R62 ;  /* 0x0000003e3e3ed220 */ /* 0x020fe20000400000 */
[----:B------:R-:W-:Y:S01]  /*5570*/  FSETP.GEU.AND P5, PT, R67, -126, PT ;  /* 0xc2fc00004300780b */ /* 0x000fe20003fae000 */
[----:B------:R2:W3:Y:S04]  /*5580*/  MUFU.EX2 R66, R27 ;  /* 0x0000001b00427308 */ /* 0x0004e80000000800 */
[----:B------:R-:W-:Y:S01]  /*5590*/  @!P4 FMUL R26, R26, 0.5 ;  /* 0x3f0000001a1ac820 */ /* 0x000fe20000400000 */
[----:B-1----:R-:W-:-:S03]  /*55a0*/  @!P3 FMUL R63, R63, R63 ;  /* 0x0000003f3f3fb220 */ /* 0x002fc60000400000 */
[----:B------:R1:W4:Y:S01]  /*55b0*/  MUFU.EX2 R70, R26 ;  /* 0x0000001a00467308 */ /* 0x0003220000000800 */
[----:B--2---:R-:W-:-:S03]  /*55c0*/  FFMA R27, R74, UR25, -R29 ;  /* 0x000000194a1b7c23 */ /* 0x004fc6000800081d */
[----:B------:R-:W-:Y:S02]  /*55d0*/  @!P5 FMUL R67, R67, 0.5 ;  /* 0x3f0000004343d820 */ /* 0x000fe40000400000 */
[----:B------:R-:W-:Y:S02]  /*55e0*/  FSETP.GEU.AND P3, PT, R27, -126, PT ;  /* 0xc2fc00001b00780b */ /* 0x000fe40003f6e000 */
[----:B------:R2:W5:Y:S01]  /*55f0*/  MUFU.EX2 R74, R30 ;  /* 0x0000001e004a7308 */ /* 0x0005620000000800 */
[----:B---3--:R-:W-:Y:S01]  /*5600*/  @!P2 FMUL R66, R66, R66 ;  /* 0x000000424242a220 */ /* 0x008fe20000400000 */
[----:B------:R-:W-:Y:S01]  /*5610*/  FSETP.GEU.AND P2, PT, R71, -126, PT ;  /* 0xc2fc00004700780b */ /* 0x000fe20003f4e000 */
[----:B-1----:R-:W-:Y:S01]  /*5620*/  FADD R26, R32, R61 ;  /* 0x0000003d201a7221 */ /* 0x002fe20000000000 */
[----:B------:R-:W-:-:S03]  /*5630*/  F2FP.F16.F32.PACK_AB R32, R21, R32 ;  /* 0x000000201520723e */ /* 0x000fc600000000ff */
[----:B------:R-:W-:Y:S01]  /*5640*/  FADD R29, R9, R26 ;  /* 0x0000001a091d7221 */ /* 0x000fe20000000000 */
[----:B------:R-:W1:Y:S01]  /*5650*/  MUFU.EX2 R67, R67 ;  /* 0x0000004300437308 */ /* 0x000e620000000800 */
[----:B----4-:R-:W-:Y:S01]  /*5660*/  @!P4 FMUL R70, R70, R70 ;  /* 0x000000464646c220 */ /* 0x010fe20000400000 */
[----:B------:R-:W-:Y:S01]  /*5670*/  FSETP.GEU.AND P4, PT, R75, -126, PT ;  /* 0xc2fc00004b00780b */ /* 0x000fe20003f8e000 */
[----:B------:R-:W-:Y:S01]  /*5680*/  @!P3 FMUL R27, R27, 0.5 ;  /* 0x3f0000001b1bb820 */ /* 0x000fe20000400000 */
[----:B------:R-:W-:Y:S01]  /*5690*/  FADD R9, R13, R40 ;  /* 0x000000280d097221 */ /* 0x000fe20000000000 */
[----:B--2---:R-:W-:Y:S01]  /*56a0*/  FADD R30, R21, R48 ;  /* 0x00000030151e7221 */ /* 0x004fe20000000000 */
[----:B------:R-:W-:Y:S01]  /*56b0*/  FADD R26, R17, R44 ;  /* 0x0000002c111a7221 */ /* 0x000fe20000000000 */
[----:B------:R-:W-:Y:S01]  /*56c0*/  @!P2 FMUL R71, R71, 0.5 ;  /* 0x3f0000004747a820 */ /* 0x000fe20000400000 */
[----:B------:R2:W3:Y:S01]  /*56d0*/  MUFU.EX2 R78, R27 ;  /* 0x0000001b004e7308 */ /* 0x0004e20000000800 */
[----:B-----5:R-:W-:Y:S01]  /*56e0*/  @!P6 FMUL R74, R74, R74 ;  /* 0x0000004a4a4ae220 */ /* 0x020fe20000400000 */
[----:B------:R-:W-:Y:S01]  /*56f0*/  FSETP.GEU.AND P6, PT, R82, -126, PT ;  /* 0xc2fc00005200780b */ /* 0x000fe20003fce000 */
[----:B------:R-:W-:Y:S01]  /*5700*/  FADD R80, R35, R70 ;  /* 0x0000004623507221 */ /* 0x000fe20000000000 */
[----:B------:R-:W-:Y:S01]  /*5710*/  FADD R29, R29, R34 ;  /* 0x000000221d1d7221 */ /* 0x000fe20000000000 */
[----:B------:R-:W-:-:S02]  /*5720*/  F2FP.F16.F32.PACK_AB R40, R40, R45 ;  /* 0x0000002d2828723e */ /* 0x000fc400000000ff */
[----:B------:R-:W-:Y:S01]  /*5730*/  @!P4 FMUL R75, R75, 0.5 ;  /* 0x3f0000004b4bc820 */ /* 0x000fe20000400000 */
[----:B------:R-:W4:Y:S01]  /*5740*/  MUFU.EX2 R71, R71 ;  /* 0x0000004700477308 */ /* 0x000f220000000800 */
[----:B-1----:R-:W-:Y:S01]  /*5750*/  @!P5 FMUL R67, R67, R67 ;  /* 0x000000434343d220 */ /* 0x002fe20000400000 */
[----:B------:R-:W-:Y:S01]  /*5760*/  FSETP.GEU.AND P5, PT, R31, -126, PT ;  /* 0xc2fc00001f00780b */ /* 0x000fe20003fae000 */
[----:B--2---:R-:W-:Y:S01]  /*5770*/  FADD R27, R37, R52 ;  /* 0x00000034251b7221 */ /* 0x004fe20000000000 */
[----:B------:R-:W-:Y:S02]  /*5780*/  F2FP.F16.F32.PACK_AB R37, R54, R51 ;  /* 0x000000333625723e */ /* 0x000fe400000000ff */
[----:B------:R-:W-:Y:S01]  /*5790*/  F2FP.F16.F32.PACK_AB R44, R44, R53 ;  /* 0x000000352c2c723e */ /* 0x000fe200000000ff */
[----:B------:R-:W-:Y:S01]  /*57a0*/  @!P6 FMUL R82, R82, 0.5 ;  /* 0x3f0000005252e820 */ /* 0x000fe20000400000 */
[----:B------:R-:W1:Y:S01]  /*57b0*/  MUFU.EX2 R75, R75 ;  /* 0x0000004b004b7308 */ /* 0x000e620000000800 */
[----:B---3--:R-:W-:Y:S01]  /*57c0*/  @!P3 FMUL R78, R78, R78 ;  /* 0x0000004e4e4eb220 */ /* 0x008fe20000400000 */
[----:B------:R-:W-:Y:S01]  /*57d0*/  FSETP.GEU.AND P3, PT, R83, -126, PT ;  /* 0xc2fc00005300780b */ /* 0x000fe20003f6e000 */
[----:B------:R-:W-:Y:S01]  /*57e0*/  FADD R38, R26, R27 ;  /* 0x0000001b1a267221 */ /* 0x000fe20000000000 */
[----:B------:R-:W-:Y:S01]  /*57f0*/  FADD R26, R14, R65 ;  /* 0x000000410e1a7221 */ /* 0x000fe20000000000 */
[----:B------:R-:W-:Y:S01]  /*5800*/  FADD R84, R43, R78 ;  /* 0x0000004e2b547221 */ /* 0x000fe20000000000 */
[----:B------:R-:W-:Y:S01]  /*5810*/  F2FP.F16.F32.PACK_AB R34, R23, R14 ;  /* 0x0000000e1722723e */ /* 0x000fe200000000ff */
[----:B------:R-:W-:Y:S01]  /*5820*/  @!P5 FMUL R31, R31, 0.5 ;  /* 0x3f0000001f1fd820 */ /* 0x000fe20000400000 */
[----:B------:R-:W2:Y:S01]  /*5830*/  MUFU.EX2 R82, R82 ;  /* 0x0000005200527308 */ /* 0x000ea20000000800 */
[----:B----4-:R-:W-:Y:S01]  /*5840*/  @!P2 FMUL R71, R71, R71 ;  /* 0x000000474747a220 */ /* 0x010fe20000400000 */
[----:B------:R-:W-:-:S02]  /*5850*/  FSETP.GEU.AND P2, PT, R77, -126, PT ;  /* 0xc2fc00004d00780b */ /* 0x000fc40003f4e000 */
[----:B------:R-:W-:Y:S02]  /*5860*/  F2FP.F16.F32.PACK_AB R45, R67, R70 ;  /* 0x00000046432d723e */ /* 0x000fe400000000ff */
[----:B------:R-:W-:Y:S01]  /*5870*/  F2FP.F16.F32.PACK_AB R48, R48, R61 ;  /* 0x0000003d3030723e */ /* 0x000fe200000000ff */
[----:B------:R-:W-:Y:S01]  /*5880*/  @!P3 FMUL R83, R83, 0.5 ;  /* 0x3f0000005353b820 */ /* 0x000fe20000400000 */
[----:B------:R3:W4:Y:S01]  /*5890*/  MUFU.EX2 R60, R31 ;  /* 0x0000001f003c7308 */ /* 0x0007220000000800 */
[----:B-1----:R-:W-:Y:S01]  /*58a0*/  @!P4 FMUL R75, R75, R75 ;  /* 0x0000004b4b4bc220 */ /* 0x002fe20000400000 */
[----:B------:R-:W-:Y:S02]  /*58b0*/  FSETP.GEU.AND P4, PT, R79, -126, PT ;  /* 0xc2fc00004f00780b */ /* 0x000fe40003f8e000 */
[----:B------:R-:W-:Y:S01]  /*58c0*/  F2FP.F16.F32.PACK_AB R52, R52, R69 ;  /* 0x000000453434723e */ /* 0x000fe200000000ff */
[----:B------:R-:W-:Y:S02]  /*58d0*/  FADD R81, R46, R75 ;  /* 0x0000004b2e517221 */ /* 0x000fe40000000000 */
        /* <DEDUP_REMOVED lines=9> */
[----:B------:R-:W-:Y:S01]  /*5970*/  FADD R27, R9, R26 ;  /* 0x0000001a091b7221 */ /* 0x000fe20000000000 */
[----:B----4-:R-:W-:Y:S01]  /*5980*/  @!P5 FMUL R60, R60, R60 ;  /* 0x0000003c3c3cd220 */ /* 0x010fe20000400000 */
[----:B------:R-:W-:Y:S01]  /*5990*/  FSETP.GEU.AND P5, PT, R86, -126, PT ;  /* 0xc2fc00005600780b */ /* 0x000fe20003fae000 */
[----:B------:R-:W-:Y:S01]  /*59a0*/  FADD R9, R15, R18 ;  /* 0x000000120f097221 */ /* 0x000fe20000000000 */
[----:B------:R-:W-:Y:S01]  /*59b0*/  FADD R26, R23, R22 ;  /* 0x00000016171a7221 */ /* 0x000fe20000000000 */
[----:B------:R-:W2:Y:S01]  /*59c0*/  MUFU.EX2 R79, R79 ;  /* 0x0000004f004f7308 */ /* 0x000ea20000000800 */
[----:B------:R-:W-:Y:S01]  /*59d0*/  FADD R42, R11, R30 ;  /* 0x0000001e0b2a7221 */ /* 0x000fe20000000000 */
[----:B------:R-:W-:Y:S01]  /*59e0*/  @!P6 FMUL R87, R87, 0.5 ;  /* 0x3f0000005757e820 */ /* 0x000fe20000400000 */
[----:B------:R-:W-:Y:S01]  /*59f0*/  FADD R11, R19, R20 ;  /* 0x00000014130b7221 */ /* 0x000fe20000000000 */
[----:B-1----:R-:W-:Y:S01]  /*5a00*/  @!P3 FMUL R83, R83, R83 ;  /* 0x000000535353b220 */ /* 0x002fe20000400000 */
[----:B------:R-:W-:Y:S01]  /*5a10*/  FSETP.GEU.AND P3, PT, R12, -126, PT ;  /* 0xc2fc00000c00780b */ /* 0x000fe20003f6e000 */
[----:B------:R-:W-:Y:S01]  /*5a20*/  FADD R30, R41, R56 ;  /* 0x00000038291e7221 */ /* 0x000fe20000000000 */
[----:B------:R-:W-:Y:S01]  /*5a30*/  FADD R26, R9, R26 ;  /* 0x0000001a091a7221 */ /* 0x000fe20000000000 */
[----:B------:R-:W1:Y:S01]  /*5a40*/  MUFU.EX2 R87, R87 ;  /* 0x0000005700577308 */ /* 0x000e620000000800 */
[----:B------:R-:W-:Y:S01]  /*5a50*/  FADD R9, R25, R62 ;  /* 0x0000003e19097221 */ /* 0x000fe20000000000 */
[----:B------:R-:W-:Y:S01]  /*5a60*/  @!P5 FMUL R86, R86, 0.5 ;  /* 0x3f0000005656d820 */ /* 0x000fe20000400000 */
[----:B------:R-:W-:Y:S01]  /*5a70*/  FADD R11, R11, R30 ;  /* 0x0000001e0b0b7221 */ /* 0x000fe20000000000 */
[----:B------:R-:W-:Y:S01]  /*5a80*/  FADD R30, R64, R59 ;  /* 0x0000003b401e7221 */ /* 0x000fe20000000000 */
[----:B------:R-:W-:Y:S01]  /*5a90*/  FADD R120, R9, R84 ;  /* 0x0000005409787221 */ /* 0x000fe20000000000 */
[----:B------:R-:W-:Y:S01]  /*5aa0*/  FADD R125, R80, R85 ;  /* 0x00000055507d7221 */ /* 0x000fe20000000000 */
[----:B------:R-:W-:Y:S01]  /*5ab0*/  FADD R9, R33, R66 ;  /* 0x0000004221097221 */ /* 0x000fe20000000000 */
[----:B------:R-:W3:Y:S01]  /*5ac0*/  MUFU.EX2 R86, R86 ;  /* 0x0000005600567308 */ /* 0x000ee20000000800 */
[----:B------:R-:W-:Y:S01]  /*5ad0*/  FADD R80, R47, R60 ;  /* 0x0000003c2f507221 */ /* 0x000fe20000000000 */
[----:B------:R-:W-:Y:S01]  /*5ae0*/  FADD R122, R30, R81 ;  /* 0x000000511e7a7221 */ /* 0x000fe20000000000 */
[----:B------:R-:W-:Y:S01]  /*5af0*/  @!P3 FMUL R12, R12, 0.5 ;  /* 0x3f0000000c0cb820 */ /* 0x000fe20000400000 */
[----:B------:R-:W-:Y:S01]  /*5b00*/  FADD R30, R72, R67 ;  /* 0x00000043481e7221 */ /* 0x000fe20000000000 */
[----:B------:R-:W-:Y:S01]  /*5b10*/  FADD R81, R54, R83 ;  /* 0x0000005336517221 */ /* 0x000fe20000000000 */
[----:B--2---:R-:W-:Y:S01]  /*5b20*/  @!P4 FMUL R79, R79, R79 ;  /* 0x0000004f4f4fc220 */ /* 0x004fe20000400000 */
[----:B------:R-:W-:Y:S01]  /*5b30*/  FADD R123, R9, R80 ;  /* 0x00000050097b7221 */ /* 0x000fe20000000000 */
[----:B------:R-:W-:Y:S01]  /*5b40*/  MUFU.EX2 R77, R77 ;  /* 0x0000004d004d7308 */ /* 0x000fe20000000800 */
[----:B-1----:R-:W-:Y:S01]  /*5b50*/  @!P6 FMUL R87, R87, R87 ;  /* 0x000000575757e220 */ /* 0x002fe20000400000 */
[----:B------:R-:W-:Y:S01]  /*5b60*/  FADD R127, R30, R81 ;  /* 0x000000511e7f7221 */ /* 0x000fe20000000000 */
[----:B------:R-:W-:Y:S01]  /*5b70*/  FADD R80, R39, R74 ;  /* 0x0000004a27507221 */ /* 0x000fe20000000000 */
[----:B------:R-:W-:Y:S01]  /*5b80*/  FADD R30, R68, R63 ;  /* 0x0000003f441e7221 */ /* 0x000fe20000000000 */
[----:B------:R-:W-:Y:S01]  /*5b90*/  FADD R85, R50, R79 ;  /* 0x0000004f32557221 */ /* 0x000fe20000000000 */
[----:B------:R-:W-:Y:S01]  /*5ba0*/  FADD R81, R76, R71 ;  /* 0x000000474c517221 */ /* 0x000fe20000000000 */
[----:B------:R-:W-:Y:S01]  /*5bb0*/  FADD R84, R58, R87 ;  /* 0x000000573a547221 */ /* 0x000fe20000000000 */
[----:B------:R-:W1:Y:S01]  /*5bc0*/  MUFU.EX2 R9, R12 ;  /* 0x0000000c00097308 */ /* 0x000e620000000800 */
[----:B---3--:R-:W-:Y:S01]  /*5bd0*/  @!P5 FMUL R86, R86, R86 ;  /* 0x000000565656d220 */ /* 0x008fe20000400000 */
[----:B------:R-:W-:Y:S01]  /*5be0*/  FADD R30, R30, R85 ;  /* 0x000000551e1e7221 */ /* 0x000fe20000000000 */
        /* <DEDUP_REMOVED lines=13> */
[----:B------:R-:W-:Y:S01]  /*5cc0*/  SHF.L.U32 R11, R7, 0x1f, RZ ;  /* 0x0000001f070b7819 */ /* 0x000fe200000006ff */
[----:B------:R-:W-:Y:S01]  /*5cd0*/  FADD R120, R120, R123 ;  /* 0x0000007b78787221 */ /* 0x000fe20000000000 */
[----:B------:R-:W-:Y:S01]  /*5ce0*/  FADD R26, R29, R26 ;  /* 0x0000001a1d1a7221 */ /* 0x000fe20000000000 */
[----:B-1----:R-:W-:Y:S01]  /*5cf0*/  @!P3 FMUL R9, R9, R9 ;  /* 0x000000090909b220 */ /* 0x002fe20000400000 */
[----:B------:R-:W-:Y:S01]  /*5d00*/  @!P2 FMUL R77, R77, R77 ;  /* 0x0000004d4d4da220 */ /* 0x000fe20000400000 */
[----:B------:R-:W-:Y:S01]  /*5d10*/  FADD R120, R120, R81 ;  /* 0x0000005178787221 */ /* 0x000fe20000000000 */
[----:B------:R1:W2:Y:S01]  /*5d20*/  SYNCS.PHASECHK.TRANS64.TRYWAIT P2, [UR6+0x18000], R11 ;  /* 0x0180000bff0075a7 */ /* 0x0002a20008040146 */
[----:B------:R-:W-:Y:S01]  /*5d30*/  F2FP.F16.F32.PACK_AB R27, R68, R33 ;  /* 0x00000021441b723e */ /* 0x000fe200000000ff */
[----:B------:R-:W-:Y:S01]  /*5d40*/  FFMA R2, R9, R2, R26 ;  /* 0x0000000209027223 */ /* 0x000fe2000000001a */
[----:B------:R-:W-:Y:S01]  /*5d50*/  F2FP.F16.F32.PACK_AB R29, R72, R35 ;  /* 0x00000023481d723e */ /* 0x000fe200000000ff */
[----:B------:R-:W-:Y:S01]  /*5d60*/  FFMA R0, R77, R0, R120 ;  /* 0x000000004d007223 */ /* 0x000fe20000000078 */
[----:B------:R-:W-:Y:S01]  /*5d70*/  F2FP.F16.F32.PACK_AB R31, R76, R39 ;  /* 0x000000274c1f723e */ /* 0x000fe200000000ff */
[----:B------:R-:W-:Y:S01]  /*5d80*/  FMUL R88, R88, R9 ;  /* 0x0000000958587220 */ /* 0x000fe20000400000 */
[----:B------:R-:W-:Y:S01]  /*5d90*/  F2FP.F16.F32.PACK_AB R33, R46, R43 ;  /* 0x0000002b2e21723e */ /* 0x000fe200000000ff */
[----:B------:R-:W-:Y:S01]  /*5da0*/  FMUL R89, R89, R9 ;  /* 0x0000000959597220 */ /* 0x000fe20000400000 */
[----:B------:R-:W-:Y:S01]  /*5db0*/  F2FP.F16.F32.PACK_AB R35, R50, R47 ;  /* 0x0000002f3223723e */ /* 0x000fe200000000ff */
[-C--:B------:R-:W-:Y:S01]  /*5dc0*/  FMUL R92, R92, R9.reuse ;  /* 0x000000095c5c7220 */ /* 0x080fe20000400000 */
[----:B------:R-:W-:Y:S01]  /*5dd0*/  F2FP.F16.F32.PACK_AB R38, R41, R16 ;  /* 0x000000102926723e */ /* 0x000fe200000000ff */
[----:B------:R-:W-:Y:S01]  /*5de0*/  FMUL R93, R93, R9 ;  /* 0x000000095d5d7220 */ /* 0x000fe20000400000 */
[----:B------:R-:W-:Y:S01]  /*5df0*/  F2FP.F16.F32.PACK_AB R42, R18, R49 ;  /* 0x00000031122a723e */ /* 0x000fe200000000ff */
[-C--:B------:R-:W-:Y:S01]  /*5e00*/  FMUL R96, R96, R9.reuse ;  /* 0x0000000960607220 */ /* 0x080fe20000400000 */
        /* <DEDUP_REMOVED lines=39> */
[----:B------:R-:W-:Y:S01]  /*6080*/  F2FP.F16.F32.PACK_AB R54, R56, R73 ;  /* 0x000000493836723e */ /* 0x000fe200000000ff */
[----:B-12---:R-:W-:Y:S06]  /*6090*/  @!P0 BRA `(.L_x_27) ;  /* 0x0000000000048947 */ /* 0x006fec0003800000 */
[----:B------:R-:W-:Y:S01]  /*60a0*/  BPT.TRAP 0x1 ;  /* 0x000000040000795c */ /* 0x000fe20000300000 */
.L_x_27:
[----:B------:R-:W-:Y:S05]  /*60b0*/  @P2 BRA `(.L_x_28) ;  /* 0x0000000000082947 */ /* 0x000fea0003800000 */
[----:B------:R-:W1:Y:S02]  /*60c0*/  SYNCS.PHASECHK.TRANS64.TRYWAIT P2, [UR6+0x18000], R11 ;  /* 0x0180000bff0075a7 */ /* 0x000e640008040146 */
[----:B-1----:R-:W-:Y:S05]  /*60d0*/  @!P2 BRA `(.L_x_29) ;  /* 0x0000005c0018a947 */ /* 0x002fea0003800000 */
.L_x_28:
[----:B------:R-:W-:Y:S01]  /*60e0*/  ULEA UR6, UR24, UR20, 0xa ;  /* 0x0000001418067291 */ /* 0x000fe2000f8e503f */
[----:B------:R-:W-:Y:S01]  /*60f0*/  WARPGROUP.ARRIVE ;  /* 0x00000000000079c5 */ /* 0x000fe20000000000 */
[----:B------:R-:W-:Y:S01]  /*6100*/  UMOV UR7, 0x40000040 ;  /* 0x4000004000077882 */ /* 0x000fe20000000000 */
[----:B------:R-:W-:Y:S01]  /*6110*/  UMOV UR11, 0x40000040 ;  /* 0x40000040000b7882 */ /* 0x000fe20000000000 */
[----:B------:R-:W-:Y:S01]  /*6120*/  UIADD3 UR10, UR6, 0x80, URZ ;  /* 0x00000080060a7890 */ /* 0x000fe2000fffe03f */
[----:B------:R-:W-:-:S04]  /*6130*/  F2FP.F16.F32.PACK_AB R55, R87, R86 ;  /* 0x000000565737723e */ /* 0x000fc800000000ff */
[----:B------:R-:W-:Y:S01]  /*6140*/  HGMMA.64x64x16.F32 R88, R24, gdesc[UR4].tnspB, R88, gsb0 ;  /* 0x40e0000418587df0 */ /* 0x000fe20008000858 */
[----:B------:R-:W-:Y:S02]  /*6150*/  UMOV UR7, 0x40000040 ;  /* 0x4000004000077882 */ /* 0x000fe40000000000 */
        /* <DEDUP_REMOVED lines=25> */
[----:B------:R-:W-:Y:S01]  /*62f0*/  UIADD3 UR6, UR6, 0x380, URZ ;  /* 0x0000038006067890 */ /* 0x000fe2000fffe03f */
[----:B------:R-:W-:Y:S02]  /*6300*/  WARPGROUP.DEPBAR.LE gsb0, 0x0 ;  /* 0x00008000000079c5 */ /* 0x000fe40000010000 */
[----:B------:R-:W-:-:S06]  /*6310*/  WARPGROUP.ARRIVE ;  /* 0x00000000000079c5 */ /* 0x000fcc0000000000 */
[----:B------:R-:W-:Y:S03]  /*6320*/  HGMMA.64x64x16.F32 R88, R48, gdesc[UR8].tnspB, R88, gsb0 ;  /* 0x40e0000830587df0 */ /* 0x000fe60008000858 */
[----:B------:R-:W-:Y:S02]  /*6330*/  WARPGROUP.DEPBAR.LE gsb0, 0x0 ;  /* 0x00008000000079c5 */ /* 0x000fe40000010000 */
[----:B------:R-:W-:-:S06]  /*6340*/  WARPGROUP.ARRIVE ;  /* 0x00000000000079c5 */ /* 0x000fcc0000000000 */
[----:B------:R-:W-:Y:S03]  /*6350*/  HGMMA.64x64x16.F32 R88, R52, gdesc[UR4].tnspB, R88, gsb0 ;  /* 0x40e0000434587df0 */ /* 0x000fe60008000858 */
[----:B------:R-:W-:Y:S02]  /*6360*/  WARPGROUP.DEPBAR.LE gsb0, 0x0 ;  /* 0x00008000000079c5 */ /* 0x000fe40000010000 */
[----:B------:R-:W-:Y:S05]  /*6370*/  @!P0 BRA `(.L_x_30) ;  /* 0x0000000000048947 */ /* 0x000fea0003800000 */
[----:B------:R-:W-:Y:S01]  /*6380*/  BPT.TRAP 0x1 ;  /* 0x000000040000795c */ /* 0x000fe20000300000 */
.L_x_30:
[----:B------:R-:W-:-:S04]  /*6390*/  ULEA UR6, UR21, UR37, 0x3 ;  /* 0x0000002515067291 */ /* 0x000fc8000f8e183f */
[----:B------:R-:W-:-:S04]  /*63a0*/  UIADD3 UR6, UR6, 0x18028, URZ ;  /* 0x0001802806067890 */ /* 0x000fc8000fffe03f */
[----:B------:R-:W-:-:S09]  /*63b0*/  UPRMT UR6, URZ, 0x654, UR6 ;  /* 0x000006543f067896 */ /* 0x000fd20008000006 */
[----:B------:R-:W-:Y:S01]  /*63c0*/  SYNCS.ARRIVE.TRANS64.RED.A1T0 RZ, [UR6], RZ ;  /* 0x000000ffffff79a7 */ /* 0x000fe20008100406 */
[----:B------:R-:W-:Y:S05]  /*63d0*/  @P1 BRA `(.L_x_31) ;  /* 0x0000000000041947 */ /* 0x000fea0003800000 */
[----:B------:R-:W-:Y:S01]  /*63e0*/  BPT.TRAP 0x1 ;  /* 0x000000040000795c */ /* 0x000fe20000300000 */
.L_x_31:
[----:B------:R-:W-:-:S04]  /*63f0*/  UIADD3 UR21, UR21, 0x1, URZ ;  /* 0x0000000115157890 */ /* 0x000fc8000fffe03f */
[----:B------:R-:W-:-:S04]  /*6400*/  UISETP.NE.AND UP0, UPT, UR21, 0x5, UPT ;  /* 0x000000051500788c */ /* 0x000fc8000bf05270 */
[----:B------:R-:W-:Y:S01]  /*6410*/  USEL UR21, UR21, URZ, UP0 ;  /* 0x0000003f15157287 */ /* 0x000fe20008000000 */
[----:B------:R-:W-:Y:S11]  /*6420*/  @!P0 BRA `(.L_x_32) ;  /* 0x0000000000048947 */ /* 0x000ff60003800000 */
[----:B------:R-:W-:Y:S01]  /*6430*/  BPT.TRAP 0x1 ;  /* 0x000000040000795c */ /* 0x000fe20000300000 */
.L_x_32:
[----:B------:R-:W-:-:S04]  /*6440*/  ULEA UR6, UR21, UR37, 0x3 ;  /* 0x0000002515067291 */ /* 0x000fc8000f8e183f */
[----:B------:R-:W-:-:S04]  /*6450*/  UIADD3 UR6, UR6, 0x18028, URZ ;  /* 0x0001802806067890 */ /* 0x000fc8000fffe03f */
[----:B------:R-:W-:-:S09]  /*6460*/  UPRMT UR6, URZ, 0x654, UR6 ;  /* 0x000006543f067896 */ /* 0x000fd20008000006 */
[----:B------:R-:W-:Y:S01]  /*6470*/  SYNCS.ARRIVE.TRANS64.RED.A1T0 RZ, [UR6], RZ ;  /* 0x000000ffffff79a7 */ /* 0x000fe20008100406 */
[----:B------:R-:W-:Y:S05]  /*6480*/  @P1 BRA `(.L_x_33) ;  /* 0x0000000000041947 */ /* 0x000fea0003800000 */
[----:B------:R-:W-:Y:S01]  /*6490*/  BPT.TRAP 0x1 ;  /* 0x000000040000795c */ /* 0x000fe20000300000 */
.L_x_33:
[----:B------:R-:W-:Y:S01]  /*64a0*/  UIADD3 UR24, UR24, 0x1, URZ ;  /* 0x0000000118187890 */ /* 0x000fe2000fffe03f */
[C---:B------:R-:W-:Y:S01]  /*64b0*/  ISETP.GT.AND P2, PT, R6.reuse, 0x2, PT ;  /* 0x000000020600780c */ /* 0x040fe20003f44270 */
[----:B------:R-:W-:Y:S01]  /*64c0*/  UIADD3 UR21, UR21, 0x1, URZ ;  /* 0x0000000115157890 */ /* 0x000fe2000fffe03f */
[----:B------:R-:W-:Y:S01]  /*64d0*/  VIADD R6, R6, 0xffffffff ;  /* 0xffffffff06067836 */ /* 0x000fe20000000000 */
[----:B------:R-:W-:Y:S01]  /*64e0*/  UISETP.NE.AND UP2, UPT, UR24, 0x5, UPT ;  /* 0x000000051800788c */ /* 0x000fe2000bf45270 */
[----:B------:R-:W-:Y:S01]  /*64f0*/  IADD3 R3, R3, 0x80, RZ ;  /* 0x0000008003037810 */ /* 0x000fe20007ffe0ff */
[----:B------:R-:W-:Y:S01]  /*6500*/  UISETP.NE.AND UP0, UPT, UR21, 0x5, UPT ;  /* 0x000000051500788c */ /* 0x000fe2000bf05270 */
[----:B-1----:R-:W-:Y:S01]  /*6510*/  IMAD.MOV.U32 R11, RZ, RZ, R4 ;  /* 0x000000ffff0b7224 */ /* 0x002fe200078e0004 */
[----:B------:R-:W-:Y:S01]  /*6520*/  USEL UR6, URZ, 0x1, UP2 ;  /* 0x000000013f067887 */ /* 0x000fe20009000000 */
[----:B------:R-:W-:Y:S01]  /*6530*/  MOV R9, R5 ;  /* 0x0000000500097202 */ /* 0x000fe20000000f00 */
[----:B------:R-:W-:-:S02]  /*6540*/  USEL UR21, UR21, URZ, UP0 ;  /* 0x0000003f15157287 */ /* 0x000fc40008000000 */
[----:B------:R-:W-:Y:S02]  /*6550*/  USEL UR24, UR24, URZ, UP2 ;  /* 0x0000003f18187287 */ /* 0x000fe40009000000 */
[----:B------:R-:W-:Y:S01]  /*6560*/  LOP3.LUT R7, R7, UR6, RZ, 0x3c, !PT ;  /* 0x0000000607077c12 */ /* 0x000fe2000f8e3cff */
[----:B------:R-:W-:Y:S09]  /*6570*/  @P2 BRA `(.L_x_34) ;  /* 0xffffffd400cc2947 */ /* 0x000ff2000383ffff */
.L_x_23:
[----:B------:R-:W-:-:S13]  /*6580*/  ISETP.GE.AND P2, PT, R6, 0x1, PT ;  /* 0x000000010600780c */ /* 0x000fda0003f46270 */
[----:B------:R-:W-:Y:S05]  /*6590*/  @!P2 BRA `(.L_x_35) ;  /* 0x00000030006ca947 */ /* 0x000fea0003800000 */
[----:B------:R-:W-:Y:S01]  /*65a0*/  IMAD.MOV.U32 R9, RZ, RZ, R4 ;  /* 0x000000ffff097224 */ /* 0x000fe200078e0004 */
[----:B------:R-:W-:Y:S01]  /*65b0*/  MOV R8, R5 ;  /* 0x0000000500087202 */ /* 0x000fe20000000f00 */
[----:B------:R-:W-:Y:S01]  /*65c0*/  ULDC UR25, c[0x0][0x28c] ;  /* 0x0000a30000197ab9 */ /* 0x000fe20000000800 */
[----:B------:R-:W-:-:S05]  /*65d0*/  ULDC UR26, c[0x0][0x604] ;  /* 0x00018100001a7ab9 */ /* 0x000fca0000000800 */
.L_x_46:
[----:B------:R-:W-:Y:S05]  /*65e0*/  @!P0 BRA `(.L_x_36) ;  /* 0x0000000000048947 */ /* 0x000fea0003800000 */
[----:B------:R-:W-:Y:S01]  /*65f0*/  BPT.TRAP 0x1 ;  /* 0x000000040000795c */ /* 0x000fe20000300000 */
.L_x_36:
[----:B------:R-:W-:Y:S01]  /*6600*/  ULEA UR6, UR24, UR37, 0x3 ;  /* 0x0000002518067291 */ /* 0x000fe2000f8e183f */
[----:B------:R-:W-:-:S08]  /*6610*/  SHF.L.U32 R4, R7, 0x1f, RZ ;  /* 0x0000001f07047819 */ /* 0x000fd000000006ff */
[----:B------:R-:W1:Y:S02]  /*6620*/  SYNCS.PHASECHK.TRANS64.TRYWAIT P2, [UR6+0x18000], R4 ;  /* 0x01800004ff0075a7 */ /* 0x000e640008040146 */
[----:B-1----:R-:W-:Y:S05]  /*6630*/  @!P2 BRA `(.L_x_37) ;  /* 0x0000005400d8a947 */ /* 0x002fea0003800000 */
.L_x_106:
        /* <DEDUP_REMOVED lines=27> */
.L_x_38:
[C---:B-1----:R-:W-:Y:S01]  /*67f0*/  VIADD R4, R3.reuse, 0x1 ;  /* 0x0000000103047836 */ /* 0x042fe20000000000 */
[C---:B------:R-:W-:Y:S01]  /*6800*/  IADD3 R5, R3.reuse, 0x8, RZ ;  /* 0x0000000803057810 */ /* 0x040fe20007ffe0ff */
[C---:B------:R-:W-:Y:S01]  /*6810*/  VIADD R10, R3.reuse, 0x9 ;  /* 0x00000009030a7836 */ /* 0x040fe20000000000 */
[C---:B------:R-:W-:Y:S01]  /*6820*/  ISETP.GE.AND P4, PT, R3.reuse, UR25, PT ;  /* 0x0000001903007c0c */ /* 0x040fe2000bf86270 */
[C---:B------:R-:W-:Y:S01]  /*6830*/  VIADD R11, R3.reuse, 0x29 ;  /* 0x00000029030b7836 */ /* 0x040fe20000000000 */
[----:B------:R-:W-:Y:S01]  /*6840*/  ISETP.GE.AND P3, PT, R4, UR25, PT ;  /* 0x0000001904007c0c */ /* 0x000fe2000bf66270 */
[----:B------:R-:W-:Y:S01]  /*6850*/  VIADD R16, R3, 0x61 ;  /* 0x0000006103107836 */ /* 0x000fe20000000000 */
[----:B------:R-:W-:Y:S01]  /*6860*/  ISETP.GE.AND P2, PT, R5, UR25, PT ;  /* 0x0000001905007c0c */ /* 0x000fe2000bf46270 */
[C---:B------:R-:W-:Y:S01]  /*6870*/  VIADD R5, R3.reuse, 0x11 ;  /* 0x0000001103057836 */ /* 0x040fe20000000000 */
[----:B------:R-:W-:Y:S01]  /*6880*/  IADD3 R4, R3, 0x10, RZ ;  /* 0x0000001003047810 */ /* 0x000fe20007ffe0ff */
[----:B------:R-:W-:Y:S01]  /*6890*/  ULEA UR6, UR24, UR37, 0x3 ;  /* 0x0000002518067291 */ /* 0x000fe2000f8e183f */
[----:B------:R-:W-:-:S02]  /*68a0*/  FSEL R24, R24, -INF , !P4 ;  /* 0xff80000018187808 */ /* 0x000fc40006000000 */
[----:B------:R-:W-:Y:S02]  /*68b0*/  ISETP.GE.AND P6, PT, R4, UR25, PT ;  /* 0x0000001904007c0c */ /* 0x000fe4000bfc6270 */
[----:B------:R-:W-:Y:S02]  /*68c0*/  FSEL R121, R26, -INF , !P4 ;  /* 0xff8000001a797808 */ /* 0x000fe40006000000 */
[----:B------:R-:W-:Y:S01]  /*68d0*/  ISETP.GE.AND P4, PT, R5, UR25, PT ;  /* 0x0000001905007c0c */ /* 0x000fe2000bf86270 */
[C---:B------:R-:W-:Y:S01]  /*68e0*/  VIADD R5, R3.reuse, 0x19 ;  /* 0x0000001903057836 */ /* 0x040fe20000000000 */
[----:B------:R-:W-:Y:S02]  /*68f0*/  IADD3 R4, R3, 0x18, RZ ;  /* 0x0000001803047810 */ /* 0x000fe40007ffe0ff */
[----:B------:R-:W-:Y:S02]  /*6900*/  FSEL R13, R25, -INF , !P3 ;  /* 0xff800000190d7808 */ /* 0x000fe40005800000 */
[----:B------:R-:W-:-:S02]  /*6910*/  FSEL R27, R27, -INF , !P3 ;  /* 0xff8000001b1b7808 */ /* 0x000fc40005800000 */
[----:B------:R-:W-:Y:S02]  /*6920*/  ISETP.GE.AND P3, PT, R4, UR25, PT ;  /* 0x0000001904007c0c */ /* 0x000fe4000bf66270 */
[----:B------:R-:W-:Y:S02]  /*6930*/  FSEL R28, R28, -INF , !P2 ;  /* 0xff8000001c1c7808 */ /* 0x000fe40005000000 */
[----:B------:R-:W-:Y:S02]  /*6940*/  FSEL R4, R30, -INF , !P2 ;  /* 0xff8000001e047808 */ /* 0x000fe40005000000 */
[----:B------:R-:W-:Y:S01]  /*6950*/  ISETP.GE.AND P5, PT, R10, UR25, PT ;  /* 0x000000190a007c0c */ /* 0x000fe2000bfa6270 */
[----:B------:R-:W-:Y:S01]  /*6960*/  VIADD R10, R3, 0x21 ;  /* 0x00000021030a7836 */ /* 0x000fe20000000000 */
[----:B------:R-:W-:Y:S02]  /*6970*/  ISETP.GE.AND P2, PT, R5, UR25, PT ;  /* 0x0000001905007c0c */ /* 0x000fe4000bf46270 */
[----:B------:R-:W-:-:S02]  /*6980*/  IADD3 R5, R3, 0x20, RZ ;  /* 0x0000002003057810 */ /* 0x000fc40007ffe0ff */
[----:B------:R-:W-:Y:S01]  /*6990*/  FSEL R17, R29, -INF , !P5 ;  /* 0xff8000001d117808 */ /* 0x000fe20006800000 */
[----:B------:R-:W-:Y:S01]  /*69a0*/  VIADD R29, R3, 0x71 ;  /* 0x00000071031d7836 */ /* 0x000fe20000000000 */
[----:B------:R-:W-:Y:S02]  /*69b0*/  FSEL R31, R31, -INF , !P5 ;  /* 0xff8000001f1f7808 */ /* 0x000fe40006800000 */
[----:B------:R-:W-:Y:S02]  /*69c0*/  ISETP.GE.AND P5, PT, R5, UR25, PT ;  /* 0x0000001905007c0c */ /* 0x000fe4000bfa6270 */
[----:B------:R-:W-:Y:S02]  /*69d0*/  FSEL R32, R32, -INF , !P6 ;  /* 0xff80000020207808 */ /* 0x000fe40007000000 */
[----:B------:R-:W-:Y:S02]  /*69e0*/  FSEL R12, R34, -INF , !P6 ;  /* 0xff800000220c7808 */ /* 0x000fe40007000000 */
[----:B------:R-:W-:-:S02]  /*69f0*/  ISETP.GE.AND P6, PT, R10, UR25, PT ;  /* 0x000000190a007c0c */ /* 0x000fc4000bfc6270 */
[----:B------:R-:W-:Y:S02]  /*6a00*/  IADD3 R5, R3, 0x28, RZ ;  /* 0x0000002803057810 */ /* 0x000fe40007ffe0ff */
[----:B------:R-:W-:Y:S02]  /*6a10*/  FMNMX R10, R121, R8, !PT ;  /* 0x00000008790a7209 */ /* 0x000fe40007800000 */
[----:B------:R-:W-:Y:S02]  /*6a20*/  FSEL R15, R33, -INF , !P4 ;  /* 0xff800000210f7808 */ /* 0x000fe40006000000 */
[----:B------:R-:W-:Y:S02]  /*6a30*/  FSEL R35, R35, -INF , !P4 ;  /* 0xff80000023237808 */ /* 0x000fe40006000000 */
[----:B------:R-:W-:Y:S02]  /*6a40*/  ISETP.GE.AND P4, PT, R5, UR25, PT ;  /* 0x0000001905007c0c */ /* 0x000fe4000bf86270 */
[----:B------:R-:W-:-:S02]  /*6a50*/  FMNMX R5, R27, R10, !PT ;  /* 0x0000000a1b057209 */ /* 0x000fc40007800000 */
[----:B------:R-:W-:Y:S02]  /*6a60*/  FSEL R36, R36, -INF , !P3 ;  /* 0xff80000024247808 */ /* 0x000fe40005800000 */
[----:B------:R-:W-:Y:S02]  /*6a70*/  FMNMX R10, R4, R5, !PT ;  /* 0x00000005040a7209 */ /* 0x000fe40007800000 */
[----:B------:R-:W-:Y:S02]  /*6a80*/  FSEL R14, R38, -INF , !P3 ;  /* 0xff800000260e7808 */ /* 0x000fe40005800000 */
[----:B------:R-:W-:Y:S02]  /*6a90*/  FMNMX R5, R31, R10, !PT ;  /* 0x0000000a1f057209 */ /* 0x000fe40007800000 */
[----:B------:R-:W-:Y:S02]  /*6aa0*/  ISETP.GE.AND P3, PT, R11, UR25, PT ;  /* 0x000000190b007c0c */ /* 0x000fe4000bf66270 */
[----:B------:R-:W-:-:S02]  /*6ab0*/  FMNMX R10, R12, R5, !PT ;  /* 0x000000050c0a7209 */ /* 0x000fc40007800000 */
[----:B------:R-:W-:Y:S02]  /*6ac0*/  IADD3 R11, R3, 0x30, RZ ;  /* 0x00000030030b7810 */ /* 0x000fe40007ffe0ff */
[----:B------:R-:W-:Y:S02]  /*6ad0*/  FMNMX R5, R35, R10, !PT ;  /* 0x0000000a23057209 */ /* 0x000fe40007800000 */
[----:B------:R-:W-:Y:S01]  /*6ae0*/  FSEL R19, R37, -INF , !P2 ;  /* 0xff80000025137808 */ /* 0x000fe20005000000 */
[----:B------:R-:W-:Y:S01]  /*6af0*/  VIADD R37, R3, 0x79 ;  /* 0x0000007903257836 */ /* 0x000fe20000000000 */
[----:B------:R-:W-:Y:S02]  /*6b00*/  FSEL R39, R39, -INF , !P2 ;  /* 0xff80000027277808 */ /* 0x000fe40005000000 */
[----:B------:R-:W-:Y:S01]  /*6b10*/  ISETP.GE.AND P2, PT, R11, UR25, PT ;  /* 0x000000190b007c0c */ /* 0x000fe2000bf46270 */
[----:B------:R-:W-:Y:S01]  /*6b20*/  VIADD R11, R3, 0x31 ;  /* 0x00000031030b7836 */ /* 0x000fe20000000000 */
[----:B------:R-:W-:-:S02]  /*6b30*/  FMNMX R10, R14, R5, !PT ;  /* 0x000000050e0a7209 */ /* 0x000fc40007800000 */
[----:B------:R-:W-:Y:S02]  /*6b40*/  FSEL R21, R40, -INF , !P5 ;  /* 0xff80000028157808 */ /* 0x000fe40006800000 */
[----:B------:R-:W-:Y:S02]  /*6b50*/  FSEL R42, R42, -INF , !P5 ;  /* 0xff8000002a2a7808 */ /* 0x000fe40006800000 */
[----:B------:R-:W-:Y:S02]  /*6b60*/  FMNMX R5, R39, R10, !PT ;  /* 0x0000000a27057209 */ /* 0x000fe40007800000 */
[----:B------:R-:W-:Y:S02]  /*6b70*/  ISETP.GE.AND P5, PT, R11, UR25, PT ;  /* 0x000000190b007c0c */ /* 0x000fe4000bfa6270 */
[----:B------:R-:W-:Y:S02]  /*6b80*/  IADD3 R11, R3, 0x38, RZ ;  /* 0x00000038030b7810 */ /* 0x000fe40007ffe0ff */
[----:B------:R-:W-:-:S02]  /*6b90*/  FSEL R43, R43, -INF , !P6 ;  /* 0xff8000002b2b7808 */ /* 0x000fc40007000000 */
[----:B------:R-:W-:Y:S02]  /*6ba0*/  FMNMX R10, R42, R5, !PT ;  /* 0x000000052a0a7209 */ /* 0x000fe40007800000 */
[----:B------:R-:W-:Y:S02]  /*6bb0*/  FSEL R23, R41, -INF , !P6 ;  /* 0xff80000029177808 */ /* 0x000fe40007000000 */
[----:B------:R-:W-:Y:S01]  /*6bc0*/  ISETP.GE.AND P6, PT, R11, UR25, PT ;  /* 0x000000190b007c0c */ /* 0x000fe2000bfc6270 */
[----:B------:R-:W-:Y:S01]  /*6bd0*/  VIADD R11, R3, 0x39 ;  /* 0x00000039030b7836 */ /* 0x000fe20000000000 */
[----:B------:R-:W-:Y:S02]  /*6be0*/  FSEL R46, R46, -INF , !P4 ;  /* 0xff8000002e2e7808 */ /* 0x000fe40006000000 */
[----:B------:R-:W-:Y:S02]  /*6bf0*/  FMNMX R5, R43, R10, !PT ;  /* 0x0000000a2b057209 */ /* 0x000fe40007800000 */
[----:B------:R-:W-:-:S02]  /*6c00*/  FSEL R26, R44, -INF , !P4 ;  /* 0xff8000002c1a7808 */ /* 0x000fc40006000000 */
[----:B------:R-:W-:Y:S02]  /*6c10*/  ISETP.GE.AND P4, PT, R11, UR25, PT ;  /* 0x000000190b007c0c */ /* 0x000fe4000bf86270 */
[----:B------:R-:W-:Y:S02]  /*6c20*/  FSEL R47, R47, -INF , !P3 ;  /* 0xff8000002f2f7808 */ /* 0x000fe40005800000 */
[----:B------:R-:W-:Y:S02]  /*6c30*/  FMNMX R10, R46, R5, !PT ;  /* 0x000000052e0a7209 */ /* 0x000fe40007800000 */
[----:B------:R-:W-:Y:S02]  /*6c40*/  IADD3 R11, R3, 0x40, RZ ;  /* 0x00000040030b7810 */ /* 0x000fe40007ffe0ff */
[----:B------:R-:W-:Y:S02]  /*6c50*/  FSEL R30, R45, -INF , !P3 ;  /* 0xff8000002d1e7808 */ /* 0x000fe40005800000 */
[----:B------:R-:W-:-:S02]  /*6c60*/  FSEL R50, R50, -INF , !P2 ;  /* 0xff80000032327808 */ /* 0x000fc40005000000 */
[----:B------:R-:W-:Y:S02]  /*6c70*/  FMNMX R5, R47, R10, !PT ;  /* 0x0000000a2f057209 */ /* 0x000fe40007800000 */
[----:B------:R-:W-:Y:S01]  /*6c80*/  ISETP.GE.AND P3, PT, R11, UR25, PT ;  /* 0x000000190b007c0c */ /* 0x000fe2000bf66270 */
[----:B------:R-:W-:Y:S01]  /*6c90*/  VIADD R11, R3, 0x41 ;  /* 0x00000041030b7836 */ /* 0x000fe20000000000 */
[----:B------:R-:W-:Y:S02]  /*6ca0*/  FSEL R51, R51, -INF , !P5 ;  /* 0xff80000033337808 */ /* 0x000fe40006800000 */
[----:B------:R-:W-:Y:S02]  /*6cb0*/  FMNMX R10, R50, R5, !PT ;  /* 0x00000005320a7209 */ /* 0x000fe40007800000 */
[----:B------:R-:W-:Y:S02]  /*6cc0*/  FSEL R34, R48, -INF , !P2 ;  /* 0xff80000030227808 */ /* 0x000fe40005000000 */
[----:B------:R-:W-:-:S02]  /*6cd0*/  ISETP.GE.AND P2, PT, R11, UR25, PT ;  /* 0x000000190b007c0c */ /* 0x000fc4000bf46270 */
[----:B------:R-:W-:Y:S02]  /*6ce0*/  IADD3 R11, R3, 0x48, RZ ;  /* 0x00000048030b7810 */ /* 0x000fe40007ffe0ff */
[----:B------:R-:W-:Y:S02]  /*6cf0*/  FSEL R54, R54, -INF , !P6 ;  /* 0xff80000036367808 */ /* 0x000fe40007000000 */
[----:B------:R-:W-:Y:S02]  /*6d00*/  FMNMX R5, R51, R10, !PT ;  /* 0x0000000a33057209 */ /* 0x000fe40007800000 */
[----:B------:R-:W-:Y:S02]  /*6d10*/  FSEL R49, R49, -INF , !P5 ;  /* 0xff80000031317808 */ /* 0x000fe40006800000 */
[----:B------:R-:W-:Y:S01]  /*6d20*/  ISETP.GE.AND P5, PT, R11, UR25, PT ;  /* 0x000000190b007c0c */ /* 0x000fe2000bfa6270 */
[----:B------:R-:W-:Y:S01]  /*6d30*/  VIADD R11, R3, 0x49 ;  /* 0x00000049030b7836 */ /* 0x000fe20000000000 */
[----:B------:R-:W-:-:S02]  /*6d40*/  FSEL R55, R55, -INF , !P4 ;  /* 0xff80000037377808 */ /* 0x000fc40006000000 */
[----:B------:R-:W-:Y:S02]  /*6d50*/  FMNMX R10, R54, R5, !PT ;  /* 0x00000005360a7209 */ /* 0x000fe40007800000 */
[----:B------:R-:W-:Y:S02]  /*6d60*/  FSEL R58, R58, -INF , !P3 ;  /* 0xff8000003a3a7808 */ /* 0x000fe40005800000 */
[----:B------:R-:W-:Y:S02]  /*6d70*/  FMNMX R5, R55, R10, !PT ;  /* 0x0000000a37057209 */ /* 0x000fe40007800000 */
[----:B------:R-:W-:Y:S02]  /*6d80*/  FSEL R38, R52, -INF , !P6 ;  /* 0xff80000034267808 */ /* 0x000fe40007000000 */
[----:B------:R-:W-:Y:S02]  /*6d90*/  ISETP.GE.AND P6, PT, R11, UR25, PT ;  /* 0x000000190b007c0c */ /* 0x000fe4000bfc6270 */
[----:B------:R-:W-:-:S02]  /*6da0*/  IADD3 R11, R3, 0x50, RZ ;  /* 0x00000050030b7810 */ /* 0x000fc40007ffe0ff */
[----:B------:R-:W-:Y:S02]  /*6db0*/  FSEL R59, R59, -INF , !P2 ;  /* 0xff8000003b3b7808 */ /* 0x000fe40005000000 */
[----:B------:R-:W-:Y:S02]  /*6dc0*/  FMNMX R10, R58, R5, !PT ;  /* 0x000000053a0a7209 */ /* 0x000fe40007800000 */
[----:B------:R-:W-:Y:S02]  /*6dd0*/  FSEL R53, R53, -INF , !P4 ;  /* 0xff80000035357808 */ /* 0x000fe40006000000 */
[----:B------:R-:W-:Y:S01]  /*6de0*/  ISETP.GE.AND P4, PT, R11, UR25, PT ;  /* 0x000000190b007c0c */ /* 0x000fe2000bf86270 */
[----:B------:R-:W-:Y:S01]  /*6df0*/  VIADD R11, R3, 0x51 ;  /* 0x00000051030b7836 */ /* 0x000fe20000000000 */
[----:B------:R-:W-:Y:S02]  /*6e00*/  FSEL R62, R62, -INF , !P5 ;  /* 0xff8000003e3e7808 */ /* 0x000fe40006800000 */
        /* <DEDUP_REMOVED lines=13> */
[----:B------:R-:W-:-:S02]  /*6ee0*/  P2R R122, PR, RZ, 0x2 ;  /* 0x00000002ff7a7803 */ /* 0x000fc40000000000 */
[----:B------:R-:W-:Y:S02]  /*6ef0*/  IADD3 R25, R3, 0x60, RZ ;  /* 0x0000006003197810 */ /* 0x000fe40007ffe0ff */
[----:B------:R-:W-:Y:S02]  /*6f00*/  ISETP.GE.AND P1, PT, R11, UR25, PT ;  /* 0x000000190b007c0c */ /* 0x000fe4000bf26270 */
[----:B------:R-:W-:Y:S02]  /*6f10*/  FSEL R70, R70, -INF , !P2 ;  /* 0xff80000046467808 */ /* 0x000fe40005000000 */
[----:B------:R-:W-:Y:S02]  /*6f20*/  FMNMX R5, R67, R10, !PT ;  /* 0x0000000a43057209 */ /* 0x000fe40007800000 */
[----:B------:R-:W-:Y:S02]  /*6f30*/  P2R R120, PR, RZ, 0x1 ;  /* 0x00000001ff787803 */ /* 0x000fe40000000000 */
[----:B------:R-:W-:-:S02]  /*6f40*/  FSEL R60, R60, -INF , !P5 ;  /* 0xff8000003c3c7808 */ /* 0x000fc40006800000 */
[----:B------:R-:W-:Y:S02]  /*6f50*/  ISETP.GE.AND P5, PT, R25, UR25, PT ;  /* 0x0000001919007c0c */ /* 0x000fe4000bfa6270 */
[----:B------:R-:W-:Y:S02]  /*6f60*/  ISETP.GE.AND P0, PT, R16, UR25, PT ;  /* 0x0000001910007c0c */ /* 0x000fe4000bf06270 */
[----:B------:R-:W-:Y:S02]  /*6f70*/  FSEL R71, R71, -INF , !P1 ;  /* 0xff80000047477808 */ /* 0x000fe40004800000 */
[----:B------:R-:W-:Y:S02]  /*6f80*/  FMNMX R10, R70, R5, !PT ;  /* 0x00000005460a7209 */ /* 0x000fe40007800000 */
[----:B------:R-:W-:Y:S02]  /*6f90*/  IADD3 R16, R3, 0x68, RZ ;  /* 0x0000006803107810 */ /* 0x000fe40007ffe0ff */
        /* <DEDUP_REMOVED lines=12> */
[----:B------:R-:W-:Y:S02]  /*7060*/  FSEL R79, R79, -INF , !P2 ;  /* 0xff8000004f4f7808 */ /* 0x000fe40005000000 */
[----:B------:R-:W-:-:S02]  /*7070*/  FMNMX R10, R78, R5, !PT ;  /* 0x000000054e0a7209 */ /* 0x000fc40007800000 */
[----:B------:R-:W-:Y:S02]  /*7080*/  ISETP.GE.AND P3, PT, R16, UR25, PT ;  /* 0x0000001910007c0c */ /* 0x000fe4000bf66270 */
[----:B------:R-:W-:Y:S02]  /*7090*/  FSEL R64, R64, -INF , !P4 ;  /* 0xff80000040407808 */ /* 0x000fe40006000000 */
[----:B------:R-:W-:Y:S02]  /*70a0*/  IADD3 R33, R3, 0x78, RZ ;  /* 0x0000007803217810 */ /* 0x000fe40007ffe0ff */
[----:B------:R-:W-:Y:S02]  /*70b0*/  FSEL R82, R82, -INF , !P3 ;  /* 0xff80000052527808 */ /* 0x000fe40005800000 */
[----:B------:R-:W-:Y:S02]  /*70c0*/  FMNMX R5, R79, R10, !PT ;  /* 0x0000000a4f057209 */ /* 0x000fe40007800000 */
[----:B------:R-:W-:-:S02]  /*70d0*/  ISETP.GE.AND P4, PT, R29, UR25, PT ;  /* 0x000000191d007c0c */ /* 0x000fc4000bf86270 */
[----:B------:R-:W-:Y:S02]  /*70e0*/  FMNMX R10, R82, R5, !PT ;  /* 0x00000005520a7209 */ /* 0x000fe40007800000 */
[----:B------:R-:W-:Y:S02]  /*70f0*/  FSEL R83, R83, -INF , !P4 ;  /* 0xff80000053537808 */ /* 0x000fe40006000000 */
[----:B------:R-:W-:Y:S02]  /*7100*/  ISETP.GE.AND P5, PT, R33, UR25, PT ;  /* 0x0000001921007c0c */ /* 0x000fe4000bfa6270 */
[----:B------:R-:W-:Y:S02]  /*7110*/  FSEL R61, R61, -INF , !P6 ;  /* 0xff8000003d3d7808 */ /* 0x000fe40007000000 */
[----:B------:R-:W-:Y:S02]  /*7120*/  FSEL R86, R86, -INF , !P5 ;  /* 0xff80000056567808 */ /* 0x000fe40006800000 */
[----:B------:R-:W-:-:S02]  /*7130*/  FMNMX R5, R83, R10, !PT ;  /* 0x0000000a53057209 */ /* 0x000fc40007800000 */
[----:B------:R-:W-:Y:S02]  /*7140*/  ISETP.GE.AND P6, PT, R37, UR25, PT ;  /* 0x0000001925007c0c */ /* 0x000fe4000bfc6270 */
[----:B------:R-:W-:Y:S02]  /*7150*/  FMNMX R10, R86, R5, !PT ;  /* 0x00000005560a7209 */ /* 0x000fe40007800000 */
[----:B------:R-:W-:Y:S02]  /*7160*/  FSEL R87, R87, -INF , !P6 ;  /* 0xff80000057577808 */ /* 0x000fe40007000000 */
[----:B------:R-:W-:Y:S02]  /*7170*/  P2R R22, PR, RZ, 0x1 ;  /* 0x00000001ff167803 */ /* 0x000fe40000000000 */
[----:B------:R-:W-:Y:S02]  /*7180*/  FMNMX R10, R87, R10, !PT ;  /* 0x0000000a570a7209 */ /* 0x000fe40007800000 */
[----:B------:R-:W-:-:S02]  /*7190*/  ISETP.GE.AND P0, PT, R25, UR25, PT ;  /* 0x0000001919007c0c */ /* 0x000fc4000bf06270 */
[----:B------:R-:W-:Y:S01]  /*71a0*/  P2R R18, PR, RZ, 0x4 ;  /* 0x00000004ff127803 */ /* 0x000fe20000000000 */
[----:B------:R-:W1:Y:S01]  /*71b0*/  SHFL.BFLY PT, R5, R10, 0x1, 0x1f ;  /* 0x0c201f000a057f89 */ /* 0x000e6200000e0000 */
[----:B------:R-:W-:Y:S02]  /*71c0*/  P2R R20, PR, RZ, 0x2 ;  /* 0x00000002ff147803 */ /* 0x000fe40000000000 */
[----:B------:R-:W-:Y:S02]  /*71d0*/  FSEL R72, R72, -INF , !P0 ;  /* 0xff80000048487808 */ /* 0x000fe40004000000 */
[----:B------:R-:W-:Y:S02]  /*71e0*/  ISETP.GE.AND P1, PT, R11, UR25, PT ;  /* 0x000000190b007c0c */ /* 0x000fe4000bf26270 */
[----:B------:R-:W-:Y:S02]  /*71f0*/  ISETP.NE.AND P0, PT, R22, RZ, PT ;  /* 0x000000ff1600720c */ /* 0x000fe40003f05270 */
[----:B------:R-:W-:-:S02]  /*7200*/  FSEL R80, R80, -INF , !P3 ;  /* 0xff80000050507808 */ /* 0x000fc40005800000 */
[----:B------:R-:W-:Y:S02]  /*7210*/  FSEL R73, R73, -INF , !P0 ;  /* 0xff80000049497808 */ /* 0x000fe40004000000 */
[----:B------:R-:W-:Y:S02]  /*7220*/  ISETP.NE.AND P0, PT, R120, RZ, PT ;  /* 0x000000ff7800720c */ /* 0x000fe40003f05270 */
[----:B------:R-:W-:Y:S02]  /*7230*/  FSEL R69, R69, -INF , !P1 ;  /* 0xff80000045457808 */ /* 0x000fe40004800000 */
[----:B------:R-:W-:Y:S02]  /*7240*/  ISETP.NE.AND P1, PT, R20, RZ, PT ;  /* 0x000000ff1400720c */ /* 0x000fe40003f25270 */
[----:B------:R-:W-:Y:S02]  /*7250*/  FSEL R81, R81, -INF , !P4 ;  /* 0xff80000051517808 */ /* 0x000fe40006000000 */
[----:B------:R-:W-:-:S02]  /*7260*/  FSEL R84, R84, -INF , !P5 ;  /* 0xff80000054547808 */ /* 0x000fc40006800000 */
[----:B------:R-:W-:Y:S02]  /*7270*/  FSEL R85, R85, -INF , !P6 ;  /* 0xff80000055557808 */ /* 0x000fe40007000000 */
[----:B-1----:R-:W-:Y:S02]  /*7280*/  FMNMX R16, R10, R5, !PT ;  /* 0x000000050a107209 */ /* 0x002fe40007800000 */
[----:B------:R-:W-:Y:S02]  /*7290*/  FMNMX R10, R24, R9, !PT ;  /* 0x00000009180a7209 */ /* 0x000fe40007800000 */
[----:B------:R-:W-:Y:S01]  /*72a0*/  FSEL R76, R76, -INF , !P1 ;  /* 0xff8000004c4c7808 */ /* 0x000fe20004800000 */
[----:B------:R-:W1:Y:S01]  /*72b0*/  SHFL.BFLY PT, R5, R16, 0x2, 0x1f ;  /* 0x0c401f0010057f89 */ /* 0x000e6200000e0000 */
[----:B------:R-:W-:Y:S02]  /*72c0*/  FMNMX R25, R13, R10, !PT ;  /* 0x0000000a0d197209 */ /* 0x000fe40007800000 */
[----:B------:R-:W-:-:S02]  /*72d0*/  ISETP.NE.AND P1, PT, R122, RZ, PT ;  /* 0x000000ff7a00720c */ /* 0x000fc40003f25270 */
[----:B------:R-:W-:-:S04]  /*72e0*/  FMNMX R10, R28, R25, !PT ;  /* 0x000000191c0a7209 */ /* 0x000fc80007800000 */
[----:B------:R-:W-:-:S04]  /*72f0*/  FMNMX R25, R17, R10, !PT ;  /* 0x0000000a11197209 */ /* 0x000fc80007800000 */
[----:B------:R-:W-:Y:S02]  /*7300*/  FMNMX R10, R32, R25, !PT ;  /* 0x00000019200a7209 */ /* 0x000fe40007800000 */
[----:B-1----:R-:W-:-:S04]  /*7310*/  FMNMX R5, R16, R5, !PT ;  /* 0x0000000510057209 */ /* 0x002fc80007800000 */
[----:B------:R-:W-:-:S04]  /*7320*/  FSETP.NEU.AND P2, PT, R5, -INF , PT ;  /* 0xff8000000500780b */ /* 0x000fc80003f4d000 */
[----:B------:R-:W-:Y:S02]  /*7330*/  FSEL R11, R5, RZ, P2 ;  /* 0x000000ff050b7208 */ /* 0x000fe40001000000 */
[----:B------:R-:W-:-:S03]  /*7340*/  ISETP.NE.AND P2, PT, R18, RZ, PT ;  /* 0x000000ff1200720c */ /* 0x000fc60003f45270 */
[----:B------:R-:W-:Y:S01]  /*7350*/  FMUL R120, R11, UR26 ;  /* 0x0000001a0b787c20 */ /* 0x000fe20008400000 */
[----:B------:R-:W-:-:S03]  /*7360*/  FSEL R77, R77, -INF , !P2 ;  /* 0xff8000004d4d7808 */ /* 0x000fc60005000000 */
        /* <DEDUP_REMOVED lines=22> */
[----:B------:R-:W1:Y:S01]  /*74d0*/  MUFU.EX2 R25, R121 ;  /* 0x0000007900197308 */ /* 0x000e620000000800 */
[--C-:B------:R-:W-:Y:S01]  /*74e0*/  FFMA R40, R55, UR26, -R120.reuse ;  /* 0x0000001a37287c23 */ /* 0x100fe20008000878 */
[----:B------:R-:W-:Y:S01]  /*74f0*/  @!P4 FMUL R18, R18, 0.5 ;  /* 0x3f0000001212c820 */ /* 0x000fe20000400000 */
[----:B------:R-:W-:Y:S01]  /*7500*/  FMNMX R29, R26, R29, !PT ;  /* 0x0000001d1a1d7209 */ /* 0x000fe20007800000 */
[--C-:B------:R-:W-:Y:S01]  /*7510*/  FFMA R50, R50, UR26, -R120.reuse ;  /* 0x0000001a32327c23 */ /* 0x100fe20008000878 */
[--C-:B------:R-:W-:Y:S01]  /*7520*/  FFMA R54, R54, UR26, -R120.reuse ;  /* 0x0000001a36367c23 */ /* 0x100fe20008000878 */
[----:B------:R-:W-:Y:S01]  /*7530*/  @!P5 FMUL R20, R20, 0.5 ;  /* 0x3f0000001414d820 */ /* 0x000fe20000400000 */
[----:B------:R-:W-:Y:S01]  /*7540*/  FMNMX R31, R30, R29, !PT ;  /* 0x0000001d1e1f7209 */ /* 0x000fe20007800000 */
[----:B------:R-:W2:Y:S01]  /*7550*/  MUFU.EX2 R10, R16 ;  /* 0x00000010000a7308 */ /* 0x000ea20000000800 */
[--C-:B------:R-:W-:Y:S01]  /*7560*/  FFMA R59, R59, UR26, -R120.reuse ;  /* 0x0000001a3b3b7c23 */ /* 0x100fe20008000878 */
[----:B------:R-:W-:Y:S01]  /*7570*/  @!P6 FMUL R22, R22, 0.5 ;  /* 0x3f0000001616e820 */ /* 0x000fe20000400000 */
[----:B------:R-:W-:Y:S01]  /*7580*/  FMNMX R4, R34, R31, !PT ;  /* 0x0000001f22047209 */ /* 0x000fe20007800000 */
[--C-:B------:R-:W-:Y:S01]  /*7590*/  FFMA R44, R62, UR26, -R120.reuse ;  /* 0x0000001a3e2c7c23 */ /* 0x100fe20008000878 */
[--C-:B------:R-:W-:Y:S01]  /*75a0*/  FFMA R45, R67, UR26, -R120.reuse ;  /* 0x0000001a432d7c23 */ /* 0x100fe20008000878 */
[--C-:B------:R-:W-:Y:S01]  /*75b0*/  FFMA R48, R70, UR26, -R120.reuse ;  /* 0x0000001a46307c23 */ /* 0x100fe20008000878 */
[----:B------:R-:W-:Y:S01]  /*75c0*/  FMNMX R31, R49, R4, !PT ;  /* 0x00000004311f7209 */ /* 0x000fe20007800000 */
[----:B------:R3:W4:Y:S01]  /*75d0*/  MUFU.EX2 R27, R18 ;  /* 0x00000012001b7308 */ /* 0x0007220000000800 */
[----:B-1----:R-:W-:Y:S01]  /*75e0*/  @!P2 FMUL R25, R25, R25 ;  /* 0x000000191919a220 */ /* 0x002fe20000400000 */
[----:B------:R-:W-:Y:S01]  /*75f0*/  FSETP.GEU.AND P2, PT, R35, -126, PT ;  /* 0xc2fc00002300780b */ /* 0x000fe20003f4e000 */
[--C-:B------:R-:W-:Y:S01]  /*7600*/  FFMA R71, R71, UR26, -R120.reuse ;  /* 0x0000001a47477c23 */ /* 0x100fe20008000878 */
[----:B------:R-:W-:Y:S01]  /*7610*/  FMNMX R4, R38, R31, !PT ;  /* 0x0000001f26047209 */ /* 0x000fe20007800000 */
[--C-:B------:R-:W-:Y:S01]  /*7620*/  FFMA R52, R78, UR26, -R120.reuse ;  /* 0x0000001a4e347c23 */ /* 0x100fe20008000878 */
[--C-:B------:R-:W-:Y:S01]  /*7630*/  FFMA R79, R79, UR26, -R120.reuse ;  /* 0x0000001a4f4f7c23 */ /* 0x100fe20008000878 */
[--C-:B------:R-:W-:Y:S01]  /*7640*/  FFMA R87, R87, UR26, -R120.reuse ;  /* 0x0000001a57577c23 */ /* 0x100fe20008000878 */
[----:B------:R1:W5:Y:S01]  /*7650*/  MUFU.EX2 R12, R20 ;  /* 0x00000014000c7308 */ /* 0x0003620000000800 */
[----:B--2---:R-:W-:Y:S01]  /*7660*/  @!P3 FMUL R10, R10, R10 ;  /* 0x0000000a0a0ab220 */ /* 0x004fe20000400000 */
[----:B------:R-:W-:Y:S01]  /*7670*/  FSETP.GEU.AND P3, PT, R37, -126, PT ;  /* 0xc2fc00002500780b */ /* 0x000fe20003f6e000 */
[--C-:B---3--:R-:W-:Y:S01]  /*7680*/  FFMA R18, R43, UR26, -R120.reuse ;  /* 0x0000001a2b127c23 */ /* 0x108fe20008000878 */
[----:B------:R-:W-:Y:S01]  /*7690*/  FMNMX R33, R53, R4, !PT ;  /* 0x0000000435217209 */ /* 0x000fe20007800000 */
[----:B------:R-:W-:-:S02]  /*76a0*/  FFMA R43, R63, UR26, -R120 ;  /* 0x0000001a3f2b7c23 */ /* 0x000fc40008000878 */
[----:B------:R-:W-:Y:S01]  /*76b0*/  @!P2 FMUL R35, R35, 0.5 ;  /* 0x3f0000002323a820 */ /* 0x000fe20000400000 */
[----:B------:R2:W3:Y:S01]  /*76c0*/  MUFU.EX2 R29, R22 ;  /* 0x00000016001d7308 */ /* 0x0004e20000000800 */
[----:B------:R-:W-:Y:S01]  /*76d0*/  FMNMX R4, R56, R33, !PT ;  /* 0x0000002138047209 */ /* 0x000fe20007800000 */
[----:B----4-:R-:W-:Y:S01]  /*76e0*/  @!P4 FMUL R27, R27, R27 ;  /* 0x0000001b1b1bc220 */ /* 0x010fe20000400000 */
[----:B------:R-:W-:Y:S01]  /*76f0*/  FSETP.GEU.AND P4, PT, R14, -126, PT ;  /* 0xc2fc00000e00780b */ /* 0x000fe20003f8e000 */
[----:B-1----:R-:W-:-:S03]  /*7700*/  FFMA R20, R47, UR26, -R120 ;  /* 0x0000001a2f147c23 */ /* 0x002fc60008000878 */
[----:B------:R-:W-:Y:S01]  /*7710*/  @!P3 FMUL R37, R37, 0.5 ;  /* 0x3f0000002525b820 */ /* 0x000fe20000400000 */
[----:B------:R1:W4:Y:S01]  /*7720*/  MUFU.EX2 R16, R35 ;  /* 0x0000002300107308 */ /* 0x0003220000000800 */
[----:B-----5:R-:W-:Y:S01]  /*7730*/  @!P5 FMUL R12, R12, R12 ;  /* 0x0000000c0c0cd220 */ /* 0x020fe20000400000 */
[----:B------:R-:W-:Y:S01]  /*7740*/  FSETP.GEU.AND P5, PT, R42, -126, PT ;  /* 0xc2fc00002a00780b */ /* 0x000fe20003fae000 */
[--C-:B--2---:R-:W-:Y:S01]  /*7750*/  FFMA R22, R51, UR26, -R120.reuse ;  /* 0x0000001a33167c23 */ /* 0x104fe20008000878 */
[----:B------:R-:W-:-:S04]  /*7760*/  FFMA R51, R75, UR26, -R120 ;  /* 0x0000001a4b337c23 */ /* 0x000fc80008000878 */
[----:B------:R-:W2:Y:S01]  /*7770*/  MUFU.EX2 R31, R37 ;  /* 0x00000025001f7308 */ /* 0x000ea20000000800 */
[----:B-1----:R-:W-:Y:S01]  /*7780*/  FMNMX R35, R57, R4, !PT ;  /* 0x0000000439237209 */ /* 0x002fe20007800000 */
[----:B------:R-:W-:Y:S01]  /*7790*/  @!P4 FMUL R14, R14, 0.5 ;  /* 0x3f0000000e0ec820 */ /* 0x000fe20000400000 */
[----:B---3--:R-:W-:Y:S01]  /*77a0*/  @!P6 FMUL R29, R29, R29 ;  /* 0x0000001d1d1de220 */ /* 0x008fe20000400000 */
[----:B------:R-:W-:Y:S02]  /*77b0*/  FSETP.GEU.AND P6, PT, R18, -126, PT ;  /* 0xc2fc00001200780b */ /* 0x000fe40003fce000 */
[----:B------:R-:W-:Y:S01]  /*77c0*/  FMNMX R4, R60, R35, !PT ;  /* 0x000000233c047209 */ /* 0x000fe20007800000 */
[----:B------:R-:W-:Y:S01]  /*77d0*/  @!P5 FMUL R42, R42, 0.5 ;  /* 0x3f0000002a2ad820 */ /* 0x000fe20000400000 */
[----:B------:R-:W1:Y:S01]  /*77e0*/  MUFU.EX2 R14, R14 ;  /* 0x0000000e000e7308 */ /* 0x000e620000000800 */
[----:B----4-:R-:W-:Y:S01]  /*77f0*/  @!P2 FMUL R16, R16, R16 ;  /* 0x000000101010a220 */ /* 0x010fe20000400000 */
[----:B------:R-:W-:-:S02]  /*7800*/  FSETP.GEU.AND P2, PT, R46, -126, PT ;  /* 0xc2fc00002e00780b */ /* 0x000fc40003f4e000 */
[----:B------:R-:W-:-:S04]  /*7810*/  FMNMX R35, R61, R4, !PT ;  /* 0x000000043d237209 */ /* 0x000fc80007800000 */
[----:B------:R-:W-:Y:S01]  /*7820*/  FMNMX R4, R64, R35, !PT ;  /* 0x0000002340047209 */ /* 0x000fe20007800000 */
[----:B------:R3:W4:Y:S01]  /*7830*/  MUFU.EX2 R33, R42 ;  /* 0x0000002a00217308 */ /* 0x0007220000000800 */
[----:B--2---:R-:W-:Y:S01]  /*7840*/  @!P3 FMUL R31, R31, R31 ;  /* 0x0000001f1f1fb220 */ /* 0x004fe20000400000 */
[----:B------:R-:W-:Y:S01]  /*7850*/  FSETP.GEU.AND P3, PT, R20, -126, PT ;  /* 0xc2fc00001400780b */ /* 0x000fe20003f6e000 */
[----:B------:R-:W-:Y:S01]  /*7860*/  @!P6 FMUL R18, R18, 0.5 ;  /* 0x3f0000001212e820 */ /* 0x000fe20000400000 */
[----:B------:R-:W-:Y:S02]  /*7870*/  FMNMX R37, R65, R4, !PT ;  /* 0x0000000441257209 */ /* 0x000fe40007800000 */
[----:B------:R-:W-:Y:S01]  /*7880*/  @!P2 FMUL R46, R46, 0.5 ;  /* 0x3f0000002e2ea820 */ /* 0x000fe20000400000 */
[----:B-1----:R-:W-:Y:S02]  /*7890*/  @!P4 FMUL R14, R14, R14 ;  /* 0x0000000e0e0ec220 */ /* 0x002fe40000400000 */
[----:B------:R-:W1:Y:S01]  /*78a0*/  MUFU.EX2 R18, R18 ;  /* 0x0000001200127308 */ /* 0x000e620000000800 */
[----:B------:R-:W-:Y:S01]  /*78b0*/  FSETP.GEU.AND P4, PT, R50, -126, PT ;  /* 0xc2fc00003200780b */ /* 0x000fe20003f8e000 */
[--C-:B---3--:R-:W-:Y:S01]  /*78c0*/  FFMA R42, R58, UR26, -R120.reuse ;  /* 0x0000001a3a2a7c23 */ /* 0x108fe20008000878 */
[----:B------:R-:W-:Y:S01]  /*78d0*/  FMNMX R4, R68, R37, !PT ;  /* 0x0000002544047209 */ /* 0x000fe20007800000 */
[----:B------:R-:W-:-:S02]  /*78e0*/  FFMA R58, R86, UR26, -R120 ;  /* 0x0000001a563a7c23 */ /* 0x000fc40008000878 */
[----:B------:R-:W-:Y:S01]  /*78f0*/  @!P3 FMUL R20, R20, 0.5 ;  /* 0x3f0000001414b820 */ /* 0x000fe20000400000 */
[----:B------:R-:W-:Y:S01]  /*7900*/  FMNMX R39, R69, R4, !PT ;  /* 0x0000000445277209 */ /* 0x000fe20007800000 */
[----:B------:R2:W3:Y:S01]  /*7910*/  MUFU.EX2 R35, R46 ;  /* 0x0000002e00237308 */ /* 0x0004e20000000800 */
[----:B----4-:R-:W-:Y:S01]  /*7920*/  @!P5 FMUL R33, R33, R33 ;  /* 0x000000212121d220 */ /* 0x010fe20000400000 */
[----:B------:R-:W-:Y:S02]  /*7930*/  FSETP.GEU.AND P5, PT, R22, -126, PT ;  /* 0xc2fc00001600780b */ /* 0x000fe40003fae000 */
[----:B------:R-:W-:Y:S02]  /*7940*/  FMNMX R4, R72, R39, !PT ;  /* 0x0000002748047209 */ /* 0x000fe40007800000 */
[----:B------:R-:W-:Y:S02]  /*7950*/  @!P4 FMUL R50, R50, 0.5 ;  /* 0x3f0000003232c820 */ /* 0x000fe40000400000 */
[----:B------:R-:W4:Y:S01]  /*7960*/  MUFU.EX2 R20, R20 ;  /* 0x0000001400147308 */ /* 0x000f220000000800 */
[----:B-1----:R-:W-:Y:S01]  /*7970*/  @!P6 FMUL R18, R18, R18 ;  /* 0x000000121212e220 */ /* 0x002fe20000400000 */
[----:B------:R-:W-:Y:S01]  /*7980*/  FSETP.GEU.AND P6, PT, R54, -126, PT ;  /* 0xc2fc00003600780b */ /* 0x000fe20003fce000 */
[----:B--2---:R-:W-:Y:S01]  /*7990*/  FFMA R46, R66, UR26, -R120 ;  /* 0x0000001a422e7c23 */ /* 0x004fe20008000878 */
[----:B------:R-:W-:-:S03]  /*79a0*/  FMNMX R39, R73, R4, !PT ;  /* 0x0000000449277209 */ /* 0x000fc60007800000 */
[----:B------:R-:W-:Y:S01]  /*79b0*/  @!P5 FMUL R22, R22, 0.5 ;  /* 0x3f0000001616d820 */ /* 0x000fe20000400000 */
[----:B------:R1:W2:Y:S01]  /*79c0*/  MUFU.EX2 R37, R50 ;  /* 0x0000003200257308 */ /* 0x0002a20000000800 */
[----:B---3--:R-:W-:Y:S01]  /*79d0*/  @!P2 FMUL R35, R35, R35 ;  /* 0x000000232323a220 */ /* 0x008fe20000400000 */
[----:B------:R-:W-:Y:S02]  /*79e0*/  FSETP.GEU.AND P2, PT, R40, -126, PT ;  /* 0xc2fc00002800780b */ /* 0x000fe40003f4e000 */
[----:B------:R-:W-:-:S03]  /*79f0*/  FMNMX R4, R76, R39, !PT ;  /* 0x000000274c047209 */ /* 0x000fc60007800000 */
[----:B------:R-:W-:Y:S01]  /*7a00*/  @!P6 FMUL R54, R54, 0.5 ;  /* 0x3f0000003636e820 */ /* 0x000fe20000400000 */
[----:B------:R-:W3:Y:S01]  /*7a10*/  MUFU.EX2 R22, R22 ;  /* 0x0000001600167308 */ /* 0x000ee20000000800 */
[----:B----4-:R-:W-:Y:S01]  /*7a20*/  @!P3 FMUL R20, R20, R20 ;  /* 0x000000141414b220 */ /* 0x010fe20000400000 */
[----:B------:R-:W-:Y:S01]  /*7a30*/  FSETP.GEU.AND P3, PT, R42, -126, PT ;  /* 0xc2fc00002a00780b */ /* 0x000fe20003f6e000 */
[----:B-1----:R-:W-:Y:S01]  /*7a40*/  FFMA R50, R74, UR26, -R120 ;  /* 0x0000001a4a327c23 */ /* 0x002fe20008000878 */
[----:B------:R-:W-:-:S03]  /*7a50*/  FMNMX R41, R77, R4, !PT ;  /* 0x000000044d297209 */ /* 0x000fc60007800000 */
[----:B------:R-:W-:Y:S01]  /*7a60*/  @!P2 FMUL R40, R40, 0.5 ;  /* 0x3f0000002828a820 */ /* 0x000fe20000400000 */
[----:B------:R1:W4:Y:S01]  /*7a70*/  MUFU.EX2 R39, R54 ;  /* 0x0000003600277308 */ /* 0x0003220000000800 */
[----:B--2---:R-:W-:Y:S01]  /*7a80*/  @!P4 FMUL R37, R37, R37 ;  /* 0x000000252525c220 */ /* 0x004fe20000400000 */
[----:B------:R-:W-:Y:S02]  /*7a90*/  FSETP.GEU.AND P4, PT, R59, -126, PT ;  /* 0xc2fc00003b00780b */ /* 0x000fe40003f8e000 */
[----:B------:R-:W-:-:S03]  /*7aa0*/  FMNMX R4, R80, R41, !PT ;  /* 0x0000002950047209 */ /* 0x000fc60007800000 */
[----:B------:R-:W-:Y:S01]  /*7ab0*/  @!P3 FMUL R42, R42, 0.5 ;  /* 0x3f0000002a2ab820 */ /* 0x000fe20000400000 */
[----:B------:R-:W2:Y:S01]  /*7ac0*/  MUFU.EX2 R40, R40 ;  /* 0x0000002800287308 */ /* 0x000ea20000000800 */
[----:B---3--:R-:W-:Y:S01]  /*7ad0*/  @!P5 FMUL R22, R22, R22 ;  /* 0x000000161616d220 */ /* 0x008fe20000400000 */
[----:B------:R-:W-:Y:S01]  /*7ae0*/  FSETP.GEU.AND P5, PT, R44, -126, PT ;  /* 0xc2fc00002c00780b */ /* 0x000fe20003fae000 */
[----:B-1----:R-:W-:Y:S01]  /*7af0*/  FFMA R54, R82, UR26, -R120 ;  /* 0x0000001a52367c23 */ /* 0x002fe20008000878 */
[----:B------:R-:W-:-:S03]  /*7b00*/  FMNMX R41, R81, R4, !PT ;  /* 0x0000000451297209 */ /* 0x000fc60007800000 */
[----:B------:R-:W-:Y:S01]  /*7b10*/  @!P4 FMUL R59, R59, 0.5 ;  /* 0x3f0000003b3bc820 */ /* 0x000fe20000400000 */
[----:B------:R-:W1:Y:S01]  /*7b20*/  MUFU.EX2 R42, R42 ;  /* 0x0000002a002a7308 */ /* 0x000e620000000800 */
[----:B----4-:R-:W-:Y:S01]  /*7b30*/  @!P6 FMUL R39, R39, R39 ;  /* 0x000000272727e220 */ /* 0x010fe20000400000 */
[----:B------:R-:W-:Y:S02]  /*7b40*/  FSETP.GEU.AND P6, PT, R43, -126, PT ;  /* 0xc2fc00002b00780b */ /* 0x000fe40003fce000 */
        /* <DEDUP_REMOVED lines=8> */
[----:B-1----:R-:W-:Y:S01]  /*7bd0*/  @!P3 FMUL R42, R42, R42 ;  /* 0x0000002a2a2ab220 */ /* 0x002fe20000400000 */
[----:B------:R-:W-:Y:S01]  /*7be0*/  FSETP.GEU.AND P3, PT, R45, -126, PT ;  /* 0xc2fc00002d00780b */ /* 0x000fe20003f6e000 */
[----:B------:R-:W1:Y:S01]  /*7bf0*/  SHFL.BFLY PT, R47, R4, 0x1, 0x1f ;  /* 0x0c201f00042f7f89 */ /* 0x000e6200000e0000 */
[----:B---3--:R-:W-:-:S03]  /*7c00*/  FFMA R59, R83, UR26, -R120 ;  /* 0x0000001a533b7c23 */ /* 0x008fc60008000878 */
[----:B------:R-:W-:Y:S01]  /*7c10*/  @!P2 FMUL R46, R46, 0.5 ;  /* 0x3f0000002e2ea820 */ /* 0x000fe20000400000 */
[----:B------:R-:W3:Y:S01]  /*7c20*/  MUFU.EX2 R43, R43 ;  /* 0x0000002b002b7308 */ /* 0x000ee20000000800 */
[----:B----4-:R-:W-:Y:S01]  /*7c30*/  @!P4 FMUL R41, R41, R41 ;  /* 0x000000292929c220 */ /* 0x010fe20000400000 */
[----:B------:R-:W-:-:S05]  /*7c40*/  FSETP.GEU.AND P4, PT, R48, -126, PT ;  /* 0xc2fc00003000780b */ /* 0x000fca0003f8e000 */
[----:B------:R-:W-:Y:S01]  /*7c50*/  @!P3 FMUL R45, R45, 0.5 ;  /* 0x3f0000002d2db820 */ /* 0x000fe20000400000 */
[----:B------:R-:W4:Y:S01]  /*7c60*/  MUFU.EX2 R46, R46 ;  /* 0x0000002e002e7308 */ /* 0x000f220000000800 */
[----:B--2---:R-:W-:Y:S01]  /*7c70*/  @!P5 FMUL R44, R44, R44 ;  /* 0x0000002c2c2cd220 */ /* 0x004fe20000400000 */
[----:B------:R-:W-:-:S05]  /*7c80*/  FSETP.GEU.AND P5, PT, R71, -126, PT ;  /* 0xc2fc00004700780b */ /* 0x000fca0003fae000 */
[----:B------:R-:W-:Y:S01]  /*7c90*/  @!P4 FMUL R48, R48, 0.5 ;  /* 0x3f0000003030c820 */ /* 0x000fe20000400000 */
[----:B------:R-:W2:Y:S01]  /*7ca0*/  MUFU.EX2 R45, R45 ;  /* 0x0000002d002d7308 */ /* 0x000ea20000000800 */
[----:B---3--:R-:W-:Y:S01]  /*7cb0*/  @!P6 FMUL R43, R43, R43 ;  /* 0x0000002b2b2be220 */ /* 0x008fe20000400000 */
[----:B------:R-:W-:Y:S02]  /*7cc0*/  FSETP.GEU.AND P6, PT, R50, -126, PT ;  /* 0xc2fc00003200780b */ /* 0x000fe40003fce000 */
[----:B-1----:R-:W-:-:S03]  /*7cd0*/  FMNMX R4, R4, R47, !PT ;  /* 0x0000002f04047209 */ /* 0x002fc60007800000 */
[----:B------:R-:W-:Y:S01]  /*7ce0*/  @!P5 FMUL R71, R71, 0.5 ;  /* 0x3f0000004747d820 */ /* 0x000fe20000400000 */
[----:B------:R-:W1:Y:S01]  /*7cf0*/  MUFU.EX2 R48, R48 ;  /* 0x0000003000307308 */ /* 0x000e620000000800 */
[----:B----4-:R-:W-:Y:S01]  /*7d00*/  @!P2 FMUL R46, R46, R46 ;  /* 0x0000002e2e2ea220 */ /* 0x010fe20000400000 */
[----:B------:R-:W-:Y:S01]  /*7d10*/  FSETP.GEU.AND P2, PT, R51, -126, PT ;  /* 0xc2fc00003300780b */ /* 0x000fe20003f4e000 */
[----:B------:R-:W3:Y:S04]  /*7d20*/  SHFL.BFLY PT, R55, R4, 0x2, 0x1f ;  /* 0x0c401f0004377f89 */ /* 0x000ee800000e0000 */
[----:B------:R-:W-:Y:S01]  /*7d30*/  @!P6 FMUL R50, R50, 0.5 ;  /* 0x3f0000003232e820 */ /* 0x000fe20000400000 */
[----:B------:R-:W4:Y:S01]  /*7d40*/  MUFU.EX2 R47, R71 ;  /* 0x00000047002f7308 */ /* 0x000f220000000800 */
[----:B--2---:R-:W-:Y:S01]  /*7d50*/  @!P3 FMUL R45, R45, R45 ;  /* 0x0000002d2d2db220 */ /* 0x004fe20000400000 */
[----:B------:R-:W-:-:S05]  /*7d60*/  FSETP.GEU.AND P3, PT, R52, -126, PT ;  /* 0xc2fc00003400780b */ /* 0x000fca0003f6e000 */
[----:B------:R-:W-:Y:S01]  /*7d70*/  @!P2 FMUL R51, R51, 0.5 ;  /* 0x3f0000003333a820 */ /* 0x000fe20000400000 */
[----:B------:R-:W2:Y:S01]  /*7d80*/  MUFU.EX2 R50, R50 ;  /* 0x0000003200327308 */ /* 0x000ea20000000800 */
[----:B-1----:R-:W-:Y:S01]  /*7d90*/  @!P4 FMUL R48, R48, R48 ;  /* 0x000000303030c220 */ /* 0x002fe20000400000 */
[----:B------:R-:W-:-:S05]  /*7da0*/  FSETP.GEU.AND P4, PT, R79, -126, PT ;  /* 0xc2fc00004f00780b */ /* 0x000fca0003f8e000 */
[----:B------:R-:W-:Y:S01]  /*7db0*/  @!P3 FMUL R52, R52, 0.5 ;  /* 0x3f0000003434b820 */ /* 0x000fe20000400000 */
[----:B------:R-:W1:Y:S01]  /*7dc0*/  MUFU.EX2 R51, R51 ;  /* 0x0000003300337308 */ /* 0x000e620000000800 */
[----:B----4-:R-:W-:Y:S01]  /*7dd0*/  @!P5 FMUL R47, R47, R47 ;  /* 0x0000002f2f2fd220 */ /* 0x010fe20000400000 */
[----:B------:R-:W-:Y:S02]  /*7de0*/  FSETP.GEU.AND P5, PT, R54, -126, PT ;  /* 0xc2fc00003600780b */ /* 0x000fe40003fae000 */
[----:B---3--:R-:W-:-:S03]  /*7df0*/  FMNMX R4, R4, R55, !PT ;  /* 0x0000003704047209 */ /* 0x008fc60007800000 */
[----:B------:R-:W-:Y:S01]  /*7e00*/  @!P4 FMUL R79, R79, 0.5 ;  /* 0x3f0000004f4fc820 */ /* 0x000fe20000400000 */
[----:B------:R-:W3:Y:S01]  /*7e10*/  MUFU.EX2 R52, R52 ;  /* 0x0000003400347308 */ /* 0x000ee20000000800 */
[----:B--2---:R-:W-:Y:S01]  /*7e20*/  @!P6 FMUL R50, R50, R50 ;  /* 0x000000323232e220 */ /* 0x004fe20000400000 */
[----:B------:R-:W-:-:S04]  /*7e30*/  FSETP.NEU.AND P6, PT, R4, -INF , PT ;  /* 0xff8000000400780b */ /* 0x000fc80003fcd000 */
[----:B------:R-:W-:Y:S01]  /*7e40*/  FSEL R62, R4, RZ, P6 ;  /* 0x000000ff043e7208 */ /* 0x000fe20003000000 */
[----:B------:R-:W-:Y:S01]  /*7e50*/  @!P5 FMUL R54, R54, 0.5 ;  /* 0x3f0000003636d820 */ /* 0x000fe20000400000 */
[----:B------:R-:W2:Y:S01]  /*7e60*/  MUFU.EX2 R55, R79 ;  /* 0x0000004f00377308 */ /* 0x000ea20000000800 */
[----:B-1----:R-:W-:Y:S01]  /*7e70*/  @!P2 FMUL R51, R51, R51 ;  /* 0x000000333333a220 */ /* 0x002fe20000400000 */
[----:B------:R-:W-:Y:S01]  /*7e80*/  FSETP.GEU.AND P2, PT, R59, -126, PT ;  /* 0xc2fc00003b00780b */ /* 0x000fe20003f4e000 */
[----:B------:R-:W-:Y:S01]  /*7e90*/  FMUL R63, R62, UR26 ;  /* 0x0000001a3e3f7c20 */ /* 0x000fe20008400000 */
[----:B------:R-:W-:-:S03]  /*7ea0*/  FSETP.GEU.AND P6, PT, R58, -126, PT ;  /* 0xc2fc00003a00780b */ /* 0x000fc60003fce000 */
[--C-:B------:R-:W-:Y:S01]  /*7eb0*/  FFMA R24, R24, UR26, -R63.reuse ;  /* 0x0000001a18187c23 */ /* 0x100fe2000800083f */
[----:B------:R-:W1:Y:S01]  /*7ec0*/  MUFU.EX2 R54, R54 ;  /* 0x0000003600367308 */ /* 0x000e620000000800 */
[----:B---3--:R-:W-:Y:S01]  /*7ed0*/  @!P3 FMUL R52, R52, R52 ;  /* 0x000000343434b220 */ /* 0x008fe20000400000 */
        /* <DEDUP_REMOVED lines=11> */
[----:B------:R-:W2:Y:S01]  /*7f90*/  MUFU.EX2 R59, R59 ;  /* 0x0000003b003b7308 */ /* 0x000ea20000000800 */
[--C-:B------:R-:W-:Y:S01]  /*7fa0*/  FFMA R19, R19, UR26, -R63.reuse ;  /* 0x0000001a13137c23 */ /* 0x100fe2000800083f */
[----:B------:R-:W-:Y:S01]  /*7fb0*/  @!P3 FMUL R87, R87, 0.5 ;  /* 0x3f0000005757b820 */ /* 0x000fe20000400000 */
[--C-:B------:R-:W-:Y:S01]  /*7fc0*/  FFMA R23, R23, UR26, -R63.reuse ;  /* 0x0000001a17177c23 */ /* 0x100fe2000800083f */
[----:B-1----:R-:W-:Y:S01]  /*7fd0*/  @!P5 FMUL R54, R54, R54 ;  /* 0x000000363636d220 */ /* 0x002fe20000400000 */
[----:B------:R-:W-:Y:S01]  /*7fe0*/  FSETP.GEU.AND P5, PT, R66, -126, PT ;  /* 0xc2fc00004200780b */ /* 0x000fe20003fae000 */
[--C-:B------:R-:W-:Y:S01]  /*7ff0*/  FFMA R26, R26, UR26, -R63.reuse ;  /* 0x0000001a1a1a7c23 */ /* 0x100fe2000800083f */
[--C-:B------:R-:W-:Y:S01]  /*8000*/  FFMA R30, R30, UR26, -R63.reuse ;  /* 0x0000001a1e1e7c23 */ /* 0x100fe2000800083f */
[----:B------:R-:W1:Y:S01]  /*8010*/  MUFU.EX2 R13, R87 ;  /* 0x00000057000d7308 */ /* 0x000e620000000800 */
        /* <DEDUP_REMOVED lines=8> */
[----:B--2---:R-:W-:Y:S01]  /*80a0*/  @!P2 FMUL R59, R59, R59 ;  /* 0x0000003b3b3ba220 */ /* 0x004fe20000400000 */
[----:B------:R-:W-:Y:S01]  /*80b0*/  FSETP.GEU.AND P2, PT, R28, -126, PT ;  /* 0xc2fc00001c00780b */ /* 0x000fe20003f4e000 */
[----:B------:R-:W-:Y:S01]  /*80c0*/  @!P5 FMUL R66, R66, 0.5 ;  /* 0x3f0000004242d820 */ /* 0x000fe20000400000 */
[--C-:B------:R-:W-:Y:S01]  /*80d0*/  FFMA R57, R57, UR26, -R63.reuse ;  /* 0x0000001a39397c23 */ /* 0x100fe2000800083f */
[--C-:B------:R-:W-:Y:S01]  /*80e0*/  FFMA R64, R64, UR26, -R63.reuse ;  /* 0x0000001a40407c23 */ /* 0x100fe2000800083f */
[--C-:B------:R-:W-:Y:S01]  /*80f0*/  FFMA R65, R65, UR26, -R63.reuse ;  /* 0x0000001a41417c23 */ /* 0x100fe2000800083f */
[--C-:B------:R-:W-:Y:S01]  /*8100*/  FFMA R74, R68, UR26, -R63.reuse ;  /* 0x0000001a444a7c23 */ /* 0x100fe2000800083f */
[----:B------:R-:W2:Y:S01]  /*8110*/  MUFU.EX2 R17, R66 ;  /* 0x0000004200117308 */ /* 0x000ea20000000800 */
[----:B-1----:R-:W-:Y:S01]  /*8120*/  @!P3 FMUL R13, R13, R13 ;  /* 0x0000000d0d0db220 */ /* 0x002fe20000400000 */
[----:B------:R-:W-:Y:S01]  /*8130*/  FSETP.GEU.AND P3, PT, R32, -126, PT ;  /* 0xc2fc00002000780b */ /* 0x000fe20003f6e000 */
[--C-:B------:R-:W-:Y:S01]  /*8140*/  FFMA R75, R69, UR26, -R63.reuse ;  /* 0x0000001a454b7c23 */ /* 0x100fe2000800083f */
[--C-:B------:R-:W-:Y:S01]  /*8150*/  FFMA R72, R72, UR26, -R63.reuse ;  /* 0x0000001a48487c23 */ /* 0x100fe2000800083f */
[--C-:B------:R-:W-:Y:S01]  /*8160*/  FFMA R73, R73, UR26, -R63.reuse ;  /* 0x0000001a49497c23 */ /* 0x100fe2000800083f */
[--C-:B------:R-:W-:Y:S01]  /*8170*/  FFMA R76, R76, UR26, -R63.reuse ;  /* 0x0000001a4c4c7c23 */ /* 0x100fe2000800083f */
[----:B------:R-:W-:Y:S01]  /*8180*/  @!P2 FMUL R28, R28, 0.5 ;  /* 0x3f0000001c1ca820 */ /* 0x000fe20000400000 */
        /* <DEDUP_REMOVED lines=8> */
[----:B------:R-:W3:Y:S01]  /*8210*/  MUFU.EX2 R28, R28 ;  /* 0x0000001c001c7308 */ /* 0x000ee20000000800 */
[----:B--2---:R-:W-:Y:S01]  /*8220*/  @!P5 FMUL R17, R17, R17 ;  /* 0x000000111111d220 */ /* 0x004fe20000400000 */
[----:B------:R-:W-:Y:S01]  /*8230*/  FSETP.GEU.AND P5, PT, R36, -126, PT ;  /* 0xc2fc00002400780b */ /* 0x000fe20003fae000 */
[----:B------:R-:W-:-:S04]  /*8240*/  FFMA R85, R85, UR26, -R63 ;  /* 0x0000001a55557c23 */ /* 0x000fc8000800083f */
[----:B------:R-:W-:Y:S01]  /*8250*/  @!P4 FMUL R15, R15, 0.5 ;  /* 0x3f0000000f0fc820 */ /* 0x000fe20000400000 */
[----:B------:R-:W2:Y:S01]  /*8260*/  MUFU.EX2 R32, R32 ;  /* 0x0000002000207308 */ /* 0x000ea20000000800 */
[----:B-1----:R-:W-:Y:S01]  /*8270*/  @!P6 FMUL R58, R58, R58 ;  /* 0x0000003a3a3ae220 */ /* 0x002fe20000400000 */
[----:B------:R-:W-:-:S05]  /*8280*/  FSETP.GEU.AND P6, PT, R67, -126, PT ;  /* 0xc2fc00004300780b */ /* 0x000fca0003fce000 */
[----:B------:R-:W-:Y:S01]  /*8290*/  @!P5 FMUL R36, R36, 0.5 ;  /* 0x3f0000002424d820 */ /* 0x000fe20000400000 */
[----:B------:R-:W1:Y:S01]  /*82a0*/  MUFU.EX2 R15, R15 ;  /* 0x0000000f000f7308 */ /* 0x000e620000000800 */
[----:B---3--:R-:W-:Y:S01]  /*82b0*/  @!P2 FMUL R28, R28, R28 ;  /* 0x0000001c1c1ca220 */ /* 0x008fe20000400000 */
[----:B------:R-:W-:-:S05]  /*82c0*/  FSETP.GEU.AND P2, PT, R19, -126, PT ;  /* 0xc2fc00001300780b */ /* 0x000fca0003f4e000 */
[----:B------:R-:W-:Y:S01]  /*82d0*/  @!P6 FMUL R67, R67, 0.5 ;  /* 0x3f0000004343e820 */ /* 0x000fe20000400000 */
[----:B------:R-:W3:Y:S01]  /*82e0*/  MUFU.EX2 R36, R36 ;  /* 0x0000002400247308 */ /* 0x000ee20000000800 */
        /* <DEDUP_REMOVED lines=15> */
[----:B------:R2:W4:Y:S01]  /*83e0*/  MUFU.EX2 R34, R26 ;  /* 0x0000001a00227308 */ /* 0x0005220000000800 */
[----:B-1----:R-:W-:Y:S01]  /*83f0*/  @!P2 FMUL R19, R19, R19 ;  /* 0x000000131313a220 */ /* 0x002fe20000400000 */
[----:B------:R-:W-:-:S05]  /*8400*/  FSETP.GEU.AND P2, PT, R70, -126, PT ;  /* 0xc2fc00004600780b */ /* 0x000fca0003f4e000 */
[----:B------:R-:W-:Y:S01]  /*8410*/  @!P6 FMUL R21, R21, 0.5 ;  /* 0x3f0000001515e820 */ /* 0x000fe20000400000 */
[----:B------:R1:W5:Y:S01]  /*8420*/  MUFU.EX2 R49, R30 ;  /* 0x0000001e00317308 */ /* 0x0003620000000800 */
[----:B---3--:R-:W-:Y:S01]  /*8430*/  @!P3 FMUL R66, R66, R66 ;  /* 0x000000424242b220 */ /* 0x008fe20000400000 */
[----:B------:R-:W-:Y:S01]  /*8440*/  FSETP.GEU.AND P3, PT, R38, -126, PT ;  /* 0xc2fc00002600780b */ /* 0x000fe20003f6e000 */
[----:B--2---:R-:W-:-:S04]  /*8450*/  FFMA R26, R60, UR26, -R63 ;  /* 0x0000001a3c1a7c23 */ /* 0x004fc8000800083f */
[----:B------:R-:W-:Y:S01]  /*8460*/  @!P2 FMUL R70, R70, 0.5 ;  /* 0x3f0000004646a820 */ /* 0x000fe20000400000 */
[----:B------:R-:W2:Y:S01]  /*8470*/  MUFU.EX2 R21, R21 ;  /* 0x0000001500157308 */ /* 0x000ea20000000800 */
[----:B----4-:R-:W-:Y:S01]  /*8480*/  @!P4 FMUL R34, R34, R34 ;  /* 0x000000222222c220 */ /* 0x010fe20000400000 */
[----:B------:R-:W-:Y:S01]  /*8490*/  FSETP.GEU.AND P4, PT, R53, -126, PT ;  /* 0xc2fc00003500780b */ /* 0x000fe20003f8e000 */
[----:B-1----:R-:W-:Y:S01]  /*84a0*/  FFMA R30, R61, UR26, -R63 ;  /* 0x0000001a3d1e7c23 */ /* 0x002fe2000800083f */
[----:B------:R-:W-:Y:S01]  /*84b0*/  FADD R63, R16, R45 ;  /* 0x0000002d103f7221 */ /* 0x000fe20000000000 */
[----:B------:R-:W-:Y:S02]  /*84c0*/  F2FP.F16.F32.PACK_AB R45, R45, R46 ;  /* 0x0000002e2d2d723e */ /* 0x000fe400000000ff */
[----:B------:R-:W-:Y:S01]  /*84d0*/  @!P3 FMUL R38, R38, 0.5 ;  /* 0x3f0000002626b820 */ /* 0x000fe20000400000 */
[----:B------:R-:W1:Y:S01]  /*84e0*/  MUFU.EX2 R70, R70 ;  /* 0x0000004600467308 */ /* 0x000e620000000800 */
[----:B-----5:R-:W-:Y:S01]  /*84f0*/  @!P5 FMUL R49, R49, R49 ;  /* 0x000000313131d220 */ /* 0x020fe20000400000 */
        /* <DEDUP_REMOVED lines=22> */
[----:B------:R1:W4:Y:S01]  /*8660*/  MUFU.EX2 R56, R30 ;  /* 0x0000001e00387308 */ /* 0x0003220000000800 */
[----:B---3--:R-:W-:Y:S01]  /*8670*/  @!P6 FMUL R71, R71, R71 ;  /* 0x000000474747e220 */ /* 0x008fe20000400000 */
[----:B------:R-:W-:-:S05]  /*8680*/  FSETP.GEU.AND P6, PT, R26, -126, PT ;  /* 0xc2fc00001a00780b */ /* 0x000fca0003fce000 */
[----:B------:R-:W-:Y:S01]  /*8690*/  @!P5 FMUL R65, R65, 0.5 ;  /* 0x3f0000004141d820 */ /* 0x000fe20000400000 */
[----:B------:R-:W3:Y:S01]  /*86a0*/  MUFU.EX2 R57, R64 ;  /* 0x0000004000397308 */ /* 0x000ee20000000800 */
[----:B--2---:R-:W-:Y:S01]  /*86b0*/  @!P2 FMUL R60, R60, R60 ;  /* 0x0000003c3c3ca220 */ /* 0x004fe20000400000 */
[----:B------:R-:W-:Y:S01]  /*86c0*/  FSETP.GEU.AND P2, PT, R74, -126, PT ;  /* 0xc2fc00004a00780b */ /* 0x000fe20003f4e000 */
[----:B-1----:R-:W-:Y:S01]  /*86d0*/  FADD R30, -R11, R8 ;  /* 0x000000080b1e7221 */ /* 0x002fe20000000100 */
[----:B------:R-:W-:Y:S01]  /*86e0*/  FADD R11, R33, R50 ;  /* 0x00000032210b7221 */ /* 0x000fe20000000000 */
[----:B------:R-:W-:Y:S01]  /*86f0*/  FADD R8, R25, R42 ;  /* 0x0000002a19087221 */ /* 0x000fe20000000000 */
[----:B------:R-:W-:Y:S01]  /*8700*/  F2FP.F16.F32.PACK_AB R25, R10, R25 ;  /* 0x000000190a19723e */ /* 0x000fe200000000ff */
[----:B------:R-:W-:Y:S01]  /*8710*/  @!P6 FMUL R26, R26, 0.5 ;  /* 0x3f0000001a1ae820 */ /* 0x000fe20000400000 */
[----:B------:R1:W2:Y:S01]  /*8720*/  MUFU.EX2 R68, R65 ;  /* 0x0000004100447308 */ /* 0x0002a20000000800 */
[----:B----4-:R-:W-:Y:S01]  /*8730*/  @!P3 FMUL R56, R56, R56 ;  /* 0x000000383838b220 */ /* 0x010fe20000400000 */
[----:B------:R-:W-:Y:S01]  /*8740*/  FSETP.GEU.AND P3, PT, R72, -126, PT ;  /* 0xc2fc00004800780b */ /* 0x000fe20003f6e000 */
[----:B------:R-:W-:Y:S01]  /*8750*/  FADD R87, R8, R11 ;  /* 0x0000000b08577221 */ /* 0x000fe20000000000 */
[----:B------:R-:W-:Y:S01]  /*8760*/  FADD R8, R10, R41 ;  /* 0x000000290a087221 */ /* 0x000fe20000000000 */
[----:B------:R-:W-:Y:S01]  /*8770*/  FMUL R86, R30, UR26 ;  /* 0x0000001a1e567c20 */ /* 0x000fe20008400000 */
[----:B------:R-:W-:Y:S01]  /*8780*/  FADD R30, R24, R23 ;  /* 0x00000017181e7221 */ /* 0x000fe20000000000 */
[----:B------:R-:W-:Y:S01]  /*8790*/  @!P2 FMUL R74, R74, 0.5 ;  /* 0x3f0000004a4aa820 */ /* 0x000fe20000400000 */
[----:B------:R4:W5:Y:S01]  /*87a0*/  MUFU.EX2 R61, R26 ;  /* 0x0000001a003d7308 */ /* 0x0009620000000800 */
[----:B---3--:R-:W-:Y:S01]  /*87b0*/  @!P4 FMUL R57, R57, R57 ;  /* 0x000000393939c220 */ /* 0x008fe20000400000 */
[----:B------:R-:W-:Y:S01]  /*87c0*/  FSETP.GEU.AND P4, PT, R73, -126, PT ;  /* 0xc2fc00004900780b */ /* 0x000fe20003f8e000 */
[----:B-1----:R-:W-:Y:S01]  /*87d0*/  FADD R65, R18, R51 ;  /* 0x0000003312417221 */ /* 0x002fe20000000000 */
[----:B------:R-:W-:-:S02]  /*87e0*/  F2FP.F16.F32.PACK_AB R41, R41, R42 ;  /* 0x0000002a2929723e */ /* 0x000fc400000000ff */
[----:B------:R-:W-:Y:S01]  /*87f0*/  F2FP.F16.F32.PACK_AB R24, R17, R24 ;  /* 0x000000181118723e */ /* 0x000fe200000000ff */
[----:B------:R-:W-:Y:S01]  /*8800*/  @!P3 FMUL R72, R72, 0.5 ;  /* 0x3f0000004848b820 */ /* 0x000fe20000400000 */
[----:B------:R1:W3:Y:S01]  /*8810*/  MUFU.EX2 R69, R74 ;  /* 0x0000004a00457308 */ /* 0x0002e20000000800 */
[----:B--2---:R-:W-:Y:S01]  /*8820*/  @!P5 FMUL R68, R68, R68 ;  /* 0x000000444444d220 */ /* 0x004fe20000400000 */
[----:B------:R-:W-:Y:S01]  /*8830*/  FSETP.GEU.AND P5, PT, R76, -126, PT ;  /* 0xc2fc00004c00780b */ /* 0x000fe20003fae000 */
[----:B----4-:R-:W-:Y:S01]  /*8840*/  FADD R26, -R62, R9 ;  /* 0x000000093e1a7221 */ /* 0x010fe20000000100 */
[----:B------:R-:W-:Y:S01]  /*8850*/  FADD R62, R29, R46 ;  /* 0x0000002e1d3e7221 */ /* 0x000fe20000000000 */
[----:B------:R-:W-:Y:S01]  /*8860*/  FADD R120, R8, R65 ;  /* 0x0000004108787221 */ /* 0x000fe20000000000 */
[----:B------:R-:W-:Y:S01]  /*8870*/  FADD R8, R27, R44 ;  /* 0x0000002c1b087221 */ /* 0x000fe20000000000 */
[----:B------:R-:W-:Y:S01]  /*8880*/  @!P4 FMUL R73, R73, 0.5 ;  /* 0x3f0000004949c820 */ /* 0x000fe20000400000 */
[----:B------:R-:W2:Y:S01]  /*8890*/  MUFU.EX2 R72, R72 ;  /* 0x0000004800487308 */ /* 0x000ea20000000800 */
[----:B-----5:R-:W-:Y:S01]  /*88a0*/  @!P6 FMUL R61, R61, R61 ;  /* 0x0000003d3d3de220 */ /* 0x020fe20000400000 */
[----:B------:R-:W-:Y:S01]  /*88b0*/  FSETP.GEU.AND P6, PT, R75, -126, PT ;  /* 0xc2fc00004b00780b */ /* 0x000fe20003fce000 */
[----:B-1----:R-:W-:Y:S01]  /*88c0*/  FADD R74, R22, R59 ;  /* 0x0000003b164a7221 */ /* 0x002fe20000000000 */
[----:B------:R-:W-:Y:S01]  /*88d0*/  FADD R65, R35, R52 ;  /* 0x0000003423417221 */ /* 0x000fe20000000000 */
[----:B------:R-:W-:Y:S01]  /*88e0*/  FMUL R26, R26, UR26 ;  /* 0x0000001a1a1a7c20 */ /* 0x000fe20008400000 */
        /* <DEDUP_REMOVED lines=8> */
[----:B------:R-:W-:Y:S01]  /*8970*/  FADD R121, R8, R65 ;  /* 0x0000004108797221 */ /* 0x000fe20000000000 */
[----:B------:R-:W-:Y:S01]  /*8980*/  @!P6 FMUL R75, R75, 0.5 ;  /* 0x3f0000004b4be820 */ /* 0x000fe20000400000 */
[----:B------:R3:W4:Y:S01]  /*8990*/  MUFU.EX2 R9, R76 ;  /* 0x0000004c00097308 */ /* 0x0007220000000800 */
[----:B--2---:R-:W-:Y:S01]  /*89a0*/  @!P3 FMUL R72, R72, R72 ;  /* 0x000000484848b220 */ /* 0x004fe20000400000 */
[----:B------:R-:W-:Y:S01]  /*89b0*/  FSETP.GEU.AND P3, PT, R81, -126, PT ;  /* 0xc2fc00005100780b */ /* 0x000fe20003f6e000 */
[----:B------:R-:W-:Y:S01]  /*89c0*/  FADD R126, R63, R74 ;  /* 0x0000004a3f7e7221 */ /* 0x000fe20000000000 */
[----:B------:R-:W-:Y:S01]  /*89d0*/  FADD R63, R12, R43 ;  /* 0x0000002b0c3f7221 */ /* 0x000fe20000000000 */
[----:B------:R-:W-:Y:S01]  /*89e0*/  FADD R74, R20, R55 ;  /* 0x00000037144a7221 */ /* 0x000fe20000000000 */
[----:B------:R-:W-:Y:S01]  /*89f0*/  FADD R65, R14, R47 ;  /* 0x0000002f0e417221 */ /* 0x000fe20000000000 */
[----:B------:R-:W-:Y:S01]  /*8a00*/  @!P2 FMUL R80, R80, 0.5 ;  /* 0x3f0000005050a820 */ /* 0x000fe20000400000 */
[----:B------:R2:W5:Y:S01]  /*8a10*/  MUFU.EX2 R64, R75 ;  /* 0x0000004b00407308 */ /* 0x0005620000000800 */
[----:B-1----:R-:W-:Y:S01]  /*8a20*/  @!P4 FMUL R73, R73, R73 ;  /* 0x000000494949c220 */ /* 0x002fe20000400000 */
[----:B------:R-:W-:Y:S01]  /*8a30*/  FSETP.GEU.AND P4, PT, R77, -126, PT ;  /* 0xc2fc00004d00780b */ /* 0x000fe20003f8e000 */
[----:B------:R-:W-:Y:S01]  /*8a40*/  FADD R122, R63, R74 ;  /* 0x0000004a3f7a7221 */ /* 0x000fe20000000000 */
[----:B---3--:R-:W-:Y:S01]  /*8a50*/  FADD R76, R40, R13 ;  /* 0x0000000d284c7221 */ /* 0x008fe20000000000 */
[----:B------:R-:W-:Y:S01]  /*8a60*/  FADD R120, R120, R123 ;  /* 0x0000007b78787221 */ /* 0x000fe20000000000 */
[----:B------:R-:W-:Y:S01]  /*8a70*/  FADD R126, R121, R126 ;  /* 0x0000007e797e7221 */ /* 0x000fe20000000000 */
[----:B------:R-:W-:Y:S01]  /*8a80*/  @!P3 FMUL R81, R81, 0.5 ;  /* 0x3f0000005151b820 */ /* 0x000fe20000400000 */
[----:B------:R1:W3:Y:S01]  /*8a90*/  MUFU.EX2 R11, R80 ;  /* 0x00000050000b7308 */ /* 0x0002e20000000800 */
[----:B----4-:R-:W-:Y:S01]  /*8aa0*/  @!P5 FMUL R9, R9, R9 ;  /* 0x000000090909d220 */ /* 0x010fe20000400000 */
[----:B------:R-:W-:Y:S01]  /*8ab0*/  FSETP.GEU.AND P5, PT, R84, -126, PT ;  /* 0xc2fc00005400780b */ /* 0x000fe20003fae000 */
[----:B--2---:R-:W-:Y:S01]  /*8ac0*/  FADD R75, R37, R54 ;  /* 0x00000036254b7221 */ /* 0x004fe20000000000 */
[----:B------:R-:W-:Y:S01]  /*8ad0*/  FADD R125, R65, R76 ;  /* 0x0000004c417d7221 */ /* 0x000fe20000000000 */
[----:B------:R-:W-:Y:S01]  /*8ae0*/  FADD R65, R17, R60 ;  /* 0x0000003c11417221 */ /* 0x000fe20000000000 */
[----:B------:R-:W-:Y:S01]  /*8af0*/  FADD R76, R66, R73 ;  /* 0x00000049424c7221 */ /* 0x000fe20000000000 */
[----:B------:R-:W-:Y:S01]  /*8b00*/  FADD R124, R62, R75 ;  /* 0x0000004b3e7c7221 */ /* 0x000fe20000000000 */
[----:B------:R-:W-:Y:S01]  /*8b10*/  @!P4 FMUL R77, R77, 0.5 ;  /* 0x3f0000004d4dc820 */ /* 0x000fe20000400000 */
[----:B------:R-:W2:Y:S01]  /*8b20*/  MUFU.EX2 R62, R81 ;  /* 0x00000051003e7308 */ /* 0x000ea20000000800 */
[----:B-----5:R-:W-:Y:S01]  /*8b30*/  @!P6 FMUL R64, R64, R64 ;  /* 0x000000404040e220 */ /* 0x020fe20000400000 */
[----:B------:R-:W-:Y:S01]  /*8b40*/  FSETP.GEU.AND P6, PT, R26, -126, PT ;  /* 0xc2fc00001a00780b */ /* 0x000fe20003fce000 */
[----:B------:R-:W-:Y:S01]  /*8b50*/  FADD R75, R32, R57 ;  /* 0x00000039204b7221 */ /* 0x000fe20000000000 */
[----:B-1----:R-:W-:Y:S01]  /*8b60*/  FADD R80, R65, R76 ;  /* 0x0000004c41507221 */ /* 0x002fe20000000000 */
[----:B------:R-:W-:Y:S01]  /*8b70*/  FADD R65, R15, R68 ;  /* 0x000000440f417221 */ /* 0x000fe20000000000 */
[----:B------:R-:W-:Y:S01]  /*8b80*/  @!P5 FMUL R84, R84, 0.5 ;  /* 0x3f0000005454d820 */ /* 0x000fe20000400000 */
[----:B------:R-:W-:Y:S01]  /*8b90*/  FADD R87, R87, R124 ;  /* 0x0000007c57577221 */ /* 0x000fe20000000000 */
[----:B---3--:R-:W-:Y:S01]  /*8ba0*/  @!P2 FMUL R11, R11, R11 ;  /* 0x0000000b0b0ba220 */ /* 0x008fe20000400000 */
[----:B------:R-:W-:Y:S01]  /*8bb0*/  FSETP.GEU.AND P2, PT, R85, -126, PT ;  /* 0xc2fc00005500780b */ /* 0x000fe20003f4e000 */
[----:B------:R-:W1:Y:S01]  /*8bc0*/  MUFU.EX2 R63, R84 ;  /* 0x00000054003f7308 */ /* 0x000e620000000800 */
[----:B------:R-:W-:Y:S01]  /*8bd0*/  FADD R125, R122, R125 ;  /* 0x0000007d7a7d7221 */ /* 0x000fe20000000000 */
[----:B------:R-:W-:Y:S01]  /*8be0*/  FADD R78, R70, R11 ;  /* 0x0000000b464e7221 */ /* 0x000fe20000000000 */
[----:B------:R-:W-:Y:S01]  /*8bf0*/  FADD R87, R87, R126 ;  /* 0x0000007e57577221 */ /* 0x000fe20000000000 */
[----:B------:R-:W-:Y:S01]  /*8c00*/  F2FP.F16.F32.PACK_AB R39, R40, R39 ;  /* 0x000000272827723e */ /* 0x000fe200000000ff */
[----:B------:R-:W-:Y:S01]  /*8c10*/  @!P6 FMUL R26, R26, 0.5 ;  /* 0x3f0000001a1ae820 */ /* 0x000fe20000400000 */
[----:B------:R-:W-:Y:S01]  /*8c20*/  FADD R82, R75, R78 ;  /* 0x0000004e4b527221 */ /* 0x000fe20000000000 */
[----:B--2---:R-:W-:Y:S01]  /*8c30*/  @!P3 FMUL R62, R62, R62 ;  /* 0x0000003e3e3eb220 */ /* 0x004fe20000400000 */
[----:B------:R2:W3:Y:S01]  /*8c40*/  MUFU.EX2 R8, R77 ;  /* 0x0000004d00087308 */ /* 0x0004e20000000800 */
[----:B------:R-:W-:Y:S01]  /*8c50*/  FSETP.GEU.AND P3, PT, R86, -126, PT ;  /* 0xc2fc00005600780b */ /* 0x000fe20003f6e000 */
[----:B------:R-:W-:Y:S01]  /*8c60*/  FADD R75, R34, R9 ;  /* 0x00000009224b7221 */ /* 0x000fe20000000000 */
[----:B------:R-:W-:Y:S01]  /*8c70*/  FADD R76, R71, R62 ;  /* 0x0000003e474c7221 */ /* 0x000fe20000000000 */
[----:B------:R-:W-:Y:S01]  /*8c80*/  @!P2 FMUL R85, R85, 0.5 ;  /* 0x3f0000005555a820 */ /* 0x000fe20000400000 */
[----:B------:R-:W-:Y:S01]  /*8c90*/  FADD R120, R120, R125 ;  /* 0x0000007d78787221 */ /* 0x000fe20000000000 */
[----:B------:R-:W-:Y:S01]  /*8ca0*/  F2FP.F16.F32.PACK_AB R34, R49, R34 ;  /* 0x000000223122723e */ /* 0x000fe200000000ff */
[----:B------:R-:W-:Y:S01]  /*8cb0*/  FADD R83, R65, R76 ;  /* 0x0000004c41537221 */ /* 0x000fe20000000000 */
[----:B------:R-:W4:Y:S01]  /*8cc0*/  MUFU.EX2 R74, R85 ;  /* 0x00000055004a7308 */ /* 0x000f220000000800 */
[----:B--2---:R-:W-:Y:S01]  /*8cd0*/  FADD R77, R21, R72 ;  /* 0x00000048154d7221 */ /* 0x004fe20000000000 */
[----:B-1----:R-:W-:Y:S01]  /*8ce0*/  @!P5 FMUL R63, R63, R63 ;  /* 0x0000003f3f3fd220 */ /* 0x002fe20000400000 */
[----:B------:R-:W-:Y:S01]  /*8cf0*/  FADD R65, R36, R69 ;  /* 0x0000004524417221 */ /* 0x000fe20000000000 */
[----:B------:R-:W-:Y:S01]  /*8d00*/  FADD R80, R80, R83 ;  /* 0x0000005350507221 */ /* 0x000fe20000000000 */
[----:B------:R-:W-:Y:S01]  /*8d10*/  FADD R79, R30, R77 ;  /* 0x0000004d1e4f7221 */ /* 0x000fe20000000000 */
[----:B------:R-:W-:Y:S01]  /*8d20*/  FADD R30, R28, R61 ;  /* 0x0000003d1c1e7221 */ /* 0x000fe20000000000 */
[----:B------:R-:W-:Y:S01]  /*8d30*/  FADD R76, R38, R63 ;  /* 0x0000003f264c7221 */ /* 0x000fe20000000000 */
[----:B------:R-:W-:Y:S01]  /*8d40*/  @!P3 FMUL R86, R86, 0.5 ;  /* 0x3f0000005656b820 */ /* 0x000fe20000400000 */
[----:B---3--:R-:W-:Y:S01]  /*8d50*/  @!P4 FMUL R8, R8, R8 ;  /* 0x000000080808c220 */ /* 0x008fe20000400000 */
[----:B------:R-:W-:Y:S01]  /*8d60*/  FADD R81, R30, R75 ;  /* 0x0000004b1e517221 */ /* 0x000fe20000000000 */
[----:B------:R-:W-:Y:S01]  /*8d70*/  FADD R30, R67, R56 ;  /* 0x00000038431e7221 */ /* 0x000fe20000000000 */
[----:B------:R-:W-:Y:S01]  /*8d80*/  FADD R75, R19, R64 ;  /* 0x00000040134b7221 */ /* 0x000fe20000000000 */
[----:B------:R-:W-:Y:S01]  /*8d90*/  FADD R77, R49, R8 ;  /* 0x00000008314d7221 */ /* 0x000fe20000000000 */
[----:B------:R-:W-:Y:S01]  /*8da0*/  FADD R76, R65, R76 ;  /* 0x0000004c414c7221 */ /* 0x000fe20000000000 */
[----:B------:R-:W1:Y:S01]  /*8db0*/  MUFU.EX2 R85, R86 ;  /* 0x0000005600557308 */ /* 0x000e620000000800 */
[----:B------:R-:W-:Y:S01]  /*8dc0*/  FADD R79, R79, R82 ;  /* 0x000000524f4f7221 */ /* 0x000fe20000000000 */
[----:B----4-:R-:W-:Y:S01]  /*8dd0*/  @!P2 FMUL R74, R74, R74 ;  /* 0x0000004a4a4aa220 */ /* 0x010fe20000400000 */
[----:B------:R-:W-:Y:S01]  /*8de0*/  FADD R30, R30, R77 ;  /* 0x0000004d1e1e7221 */ /* 0x000fe20000000000 */
[----:B------:R-:W-:Y:S01]  /*8df0*/  FADD R76, R81, R76 ;  /* 0x0000004c514c7221 */ /* 0x000fe20000000000 */
[----:B------:R-:W-:Y:S01]  /*8e00*/  FADD R120, R87, R120 ;  /* 0x0000007857787221 */ /* 0x000fe20000000000 */
[C---:B------:R-:W-:Y:S01]  /*8e10*/  FADD R78, R53.reuse, R74 ;  /* 0x0000004a354e7221 */ /* 0x040fe20000000000 */
[----:B------:R-:W-:Y:S01]  /*8e20*/  F2FP.F16.F32.PACK_AB R38, R53, R38 ;  /* 0x000000263526723e */ /* 0x000fe200000000ff */
[----:B------:R2:W3:Y:S01]  /*8e30*/  MUFU.EX2 R65, R26 ;  /* 0x0000001a00417308 */ /* 0x0004e20000000800 */
[----:B------:R-:W-:Y:S01]  /*8e40*/  FADD R76, R79, R76 ;  /* 0x0000004c4f4c7221 */ /* 0x000fe20000000000 */
[----:B------:R-:W-:Y:S01]  /*8e50*/  FADD R75, R75, R78 ;  /* 0x0000004e4b4b7221 */ /* 0x000fe20000000000 */
[----:B------:R-:W-:-:S02]  /*8e60*/  F2FP.F16.F32.PACK_AB R49, R51, R50 ;  /* 0x000000323331723e */ /* 0x000fc400000000ff */
[----:B------:R-:W-:Y:S01]  /*8e70*/  F2FP.F16.F32.PACK_AB R43, R43, R44 ;  /* 0x0000002c2b2b723e */ /* 0x000fe200000000ff */
[----:B------:R-:W-:Y:S01]  /*8e80*/  FADD R75, R30, R75 ;  /* 0x0000004b1e4b7221 */ /* 0x000fe20000000000 */
[----:B------:R-:W-:Y:S01]  /*8e90*/  F2FP.F16.F32.PACK_AB R30, R19, R36 ;  /* 0x00000024131e723e */ /* 0x000fe200000000ff */
[----:B-1----:R-:W-:Y:S02]  /*8ea0*/  @!P3 FMUL R85, R85, R85 ;  /* 0x000000555555b220 */ /* 0x002fe40000400000 */
[----:B------:R-:W-:Y:S01]  /*8eb0*/  FADD R75, R80, R75 ;  /* 0x0000004b504b7221 */ /* 0x000fe20000000000 */
[----:B--2---:R-:W-:Y:S02]  /*8ec0*/  F2FP.F16.F32.PACK_AB R26, R67, R28 ;  /* 0x0000001c431a723e */ /* 0x004fe400000000ff */
[----:B------:R-:W-:Y:S01]  /*8ed0*/  F2FP.F16.F32.PACK_AB R28, R15, R32 ;  /* 0x000000200f1c723e */ /* 0x000fe200000000ff */
[----:B------:R-:W-:Y:S01]  /*8ee0*/  FADD R76, R76, R75 ;  /* 0x0000004b4c4c7221 */ /* 0x000fe20000000000 */
[----:B------:R-:W-:Y:S01]  /*8ef0*/  SHF.L.U32 R75, R7, 0x1f, RZ ;  /* 0x0000001f074b7819 */ /* 0x000fe200000006ff */
[----:B------:R-:W-:Y:S01]  /*8f00*/  FFMA R0, R85, R0, R120 ;  /* 0x0000000055007223 */ /* 0x000fe20000000078 */
[----:B---3--:R-:W-:Y:S01]  /*8f10*/  @!P6 FMUL R65, R65, R65 ;  /* 0x000000414141e220 */ /* 0x008fe20000400000 */
[----:B------:R-:W-:Y:S01]  /*8f20*/  F2FP.F16.F32.PACK_AB R47, R47, R48 ;  /* 0x000000302f2f723e */ /* 0x000fe200000000ff */
[----:B------:R1:W2:Y:S01]  /*8f30*/  SYNCS.PHASECHK.TRANS64.TRYWAIT P2, [UR6+0x18000], R75 ;  /* 0x0180004bff0075a7 */ /* 0x0002a20008040146 */
[----:B------:R-:W-:Y:S01]  /*8f40*/  F2FP.F16.F32.PACK_AB R51, R55, R52 ;  /* 0x000000343733723e */ /* 0x000fe200000000ff */
[----:B------:R-:W-:Y:S01]  /*8f50*/  FFMA R2, R65, R2, R76 ;  /* 0x0000000241027223 */ /* 0x000fe2000000004c */
        /* <DEDUP_REMOVED lines=47> */
[----:B------:R-:W-:Y:S01]  /*9250*/  F2FP.F16.F32.PACK_AB R54, R74, R63 ;  /* 0x0000003f4a36723e */ /* 0x000fe200000000ff */
[----:B-12---:R-:W-:Y:S06]  /*9260*/  @!P0 BRA `(.L_x_39) ;  /* 0x0000000000048947 */ /* 0x006fec0003800000 */
[----:B------:R-:W-:Y:S01]  /*9270*/  BPT.TRAP 0x1 ;  /* 0x000000040000795c */ /* 0x000fe20000300000 */
.L_x_39:
[----:B------:R-:W-:Y:S05]  /*9280*/  @P2 BRA `(.L_x_40) ;  /* 0x0000000000082947 */ /* 0x000fea0003800000 */
[----:B------:R-:W1:Y:S02]  /*9290*/  SYNCS.PHASECHK.TRANS64.TRYWAIT P2, [UR6+0x18000], R75 ;  /* 0x0180004bff0075a7 */ /* 0x000e640008040146 */
[----:B-1----:R-:W-:Y:S05]  /*92a0*/  @!P2 BRA `(.L_x_41) ;  /* 0x0000002800d4a947 */ /* 0x002fea0003800000 */
.L_x_40:
        /* <DEDUP_REMOVED lines=43> */
.L_x_42:
[----:B------:R-:W-:-:S04]  /*9560*/  ULEA UR6, UR21, UR37, 0x3 ;  /* 0x0000002515067291 */ /* 0x000fc8000f8e183f */
[----:B------:R-:W-:-:S04]  /*9570*/  UIADD3 UR6, UR6, 0x18028, URZ ;  /* 0x0001802806067890 */ /* 0x000fc8000fffe03f */
[----:B------:R-:W-:-:S09]  /*9580*/  UPRMT UR6, URZ, 0x654, UR6 ;  /* 0x000006543f067896 */ /* 0x000fd20008000006 */
[----:B------:R-:W-:Y:S01]  /*9590*/  SYNCS.ARRIVE.TRANS64.RED.A1T0 RZ, [UR6], RZ ;  /* 0x000000ffffff79a7 */ /* 0x000fe20008100406 */
[----:B------:R-:W-:Y:S05]  /*95a0*/  @P1 BRA `(.L_x_43) ;  /* 0x0000000000041947 */ /* 0x000fea0003800000 */
[----:B------:R-:W-:Y:S01]  /*95b0*/  BPT.TRAP 0x1 ;  /* 0x000000040000795c */ /* 0x000fe20000300000 */
.L_x_43:
[----:B------:R-:W-:-:S04]  /*95c0*/  UIADD3 UR21, UR21, 0x1, URZ ;  /* 0x0000000115157890 */ /* 0x000fc8000fffe03f */
[----:B------:R-:W-:-:S04]  /*95d0*/  UISETP.NE.AND UP0, UPT, UR21, 0x5, UPT ;  /* 0x000000051500788c */ /* 0x000fc8000bf05270 */
[----:B------:R-:W-:Y:S01]  /*95e0*/  USEL UR21, UR21, URZ, UP0 ;  /* 0x0000003f15157287 */ /* 0x000fe20008000000 */
[----:B------:R-:W-:Y:S11]  /*95f0*/  @!P0 BRA `(.L_x_44) ;  /* 0x0000000000048947 */ /* 0x000ff60003800000 */
[----:B------:R-:W-:Y:S01]  /*9600*/  BPT.TRAP 0x1 ;  /* 0x000000040000795c */ /* 0x000fe20000300000 */
.L_x_44:
[----:B------:R-:W-:-:S04]  /*9610*/  ULEA UR6, UR21, UR37, 0x3 ;  /* 0x0000002515067291 */ /* 0x000fc8000f8e183f */
[----:B------:R-:W-:-:S04]  /*9620*/  UIADD3 UR6, UR6, 0x18028, URZ ;  /* 0x0001802806067890 */ /* 0x000fc8000fffe03f */
[----:B------:R-:W-:-:S09]  /*9630*/  UPRMT UR6, URZ, 0x654, UR6 ;  /* 0x000006543f067896 */ /* 0x000fd20008000006 */
[----:B------:R-:W-:Y:S01]  /*9640*/  SYNCS.ARRIVE.TRANS64.RED.A1T0 RZ, [UR6], RZ ;  /* 0x000000ffffff79a7 */ /* 0x000fe20008100406 */
[----:B------:R-:W-:Y:S05]  /*9650*/  @P1 BRA `(.L_x_45) ;  /* 0x0000000000041947 */ /* 0x000fea0003800000 */
[----:B------:R-:W-:Y:S01]  /*9660*/  BPT.TRAP 0x1 ;  /* 0x000000040000795c */ /* 0x000fe20000300000 */
.L_x_45:
[----:B------:R-:W-:Y:S01]  /*9670*/  UIADD3 UR24, UR24, 0x1, URZ ;  /* 0x0000000118187890 */ /* 0x000fe2000fffe03f */
[C---:B------:R-:W-:Y:S01]  /*9680*/  ISETP.GT.AND P2, PT, R6.reuse, 0x1, PT ;  /* 0x000000010600780c */ /* 0x040fe20003f44270 */
[----:B------:R-:W-:Y:S01]  /*9690*/  UIADD3 UR21, UR21, 0x1, URZ ;  /* 0x0000000115157890 */ /* 0x000fe2000fffe03f */
[----:B------:R-:W-:Y:S01]  /*96a0*/  IADD3 R6, R6, -0x1, RZ ;  /* 0xffffffff06067810 */ /* 0x000fe20007ffe0ff */
[----:B------:R-:W-:Y:S01]  /*96b0*/  UISETP.NE.AND UP1, UPT, UR24, 0x5, UPT ;  /* 0x000000051800788c */ /* 0x000fe2000bf25270 */
[----:B------:R-:W-:Y:S01]  /*96c0*/  VIADD R3, R3, 0x80 ;  /* 0x0000008003037836 */ /* 0x000fe20000000000 */
[----:B------:R-:W-:Y:S01]  /*96d0*/  UISETP.NE.AND UP0, UPT, UR21, 0x5, UPT ;  /* 0x000000051500788c */ /* 0x000fe2000bf05270 */
[----:B------:R-:W-:Y:S01]  /*96e0*/  MOV R9, R4 ;  /* 0x0000000400097202 */ /* 0x000fe20000000f00 */
[----:B------:R-:W-:Y:S01]  /*96f0*/  USEL UR6, URZ, 0x1, UP1 ;  /* 0x000000013f067887 */ /* 0x000fe20008800000 */
[----:B-1----:R-:W-:Y:S01]  /*9700*/  IMAD.MOV.U32 R8, RZ, RZ, R5 ;  /* 0x000000ffff087224 */ /* 0x002fe200078e0005 */
[----:B------:R-:W-:-:S02]  /*9710*/  USEL UR21, UR21, URZ, UP0 ;  /* 0x0000003f15157287 */ /* 0x000fc40008000000 */
[----:B------:R-:W-:Y:S02]  /*9720*/  USEL UR24, UR24, URZ, UP1 ;  /* 0x0000003f18187287 */ /* 0x000fe40008800000 */
[----:B------:R-:W-:Y:S01]  /*9730*/  LOP3.LUT R7, R7, UR6, RZ, 0x3c, !PT ;  /* 0x0000000607077c12 */ /* 0x000fe2000f8e3cff */
[----:B------:R-:W-:Y:S09]  /*9740*/  @P2 BRA `(.L_x_46) ;  /* 0xffffffcc00a42947 */ /* 0x000ff2000383ffff */
.L_x_35:
[----:B------:R-:W1:Y:S01]  /*9750*/  SHFL.BFLY PT, R3, R2, 0x1, 0x1f ;  /* 0x0c201f0002037f89 */ /* 0x000e6200000e0000 */
[----:B------:R-:W-:Y:S01]  /*9760*/  BSSY B0, `(.L_x_47) ;  /* 0x0000023000007945 */ /* 0x000fe20003800000 */
[----:B------:R-:W-:Y:S01]  /*9770*/  MOV R9, 0x7f800000 ;  /* 0x7f80000000097802 */ /* 0x000fe20000000f00 */
[----:B------:R-:W-:Y:S01]  /*9780*/  IMAD.MOV.U32 R8, RZ, RZ, 0x3f800000 ;  /* 0x3f800000ff087424 */ /* 0x000fe200078e00ff */
[----:B------:R-:W2:Y:S01]  /*9790*/  SHFL.BFLY PT, R7, R0, 0x1, 0x1f ;  /* 0x0c201f0000077f89 */ /* 0x000ea200000e0000 */
[----:B------:R-:W-:Y:S01]  /*97a0*/  MOV R10, 0x3f800000 ;  /* 0x3f800000000a7802 */ /* 0x000fe20000000f00 */
[----:B------:R-:W-:Y:S02]  /*97b0*/  IMAD.MOV.U32 R11, RZ, RZ, 0x7f800000 ;  /* 0x7f800000ff0b7424 */ /* 0x000fe400078e00ff */
[----:B-1----:R-:W-:Y:S01]  /*97c0*/  FADD R3, R3, R2 ;  /* 0x0000000203037221 */ /* 0x002fe20000000000 */
[----:B--2---:R-:W-:-:S04]  /*97d0*/  FADD R16, R7, R0 ;  /* 0x0000000007107221 */ /* 0x004fc80000000000 */
[----:B------:R-:W1:Y:S04]  /*97e0*/  SHFL.BFLY PT, R6, R3, 0x2, 0x1f ;  /* 0x0c401f0003067f89 */ /* 0x000e6800000e0000 */
[----:B------:R-:W2:Y:S01]  /*97f0*/  SHFL.BFLY PT, R17, R16, 0x2, 0x1f ;  /* 0x0c401f0010117f89 */ /* 0x000ea200000e0000 */
[C---:B-1----:R-:W-:Y:S01]  /*9800*/  FSETP.NE.AND P0, PT, R3.reuse, -R6, PT ;  /* 0x800000060300720b */ /* 0x042fe20003f05000 */
[----:B------:R-:W-:Y:S01]  /*9810*/  FADD R6, R3, R6 ;  /* 0x0000000603067221 */ /* 0x000fe20000000000 */
[----:B--2---:R-:W-:-:S11]  /*9820*/  FADD R7, R16, R17 ;  /* 0x0000001110077221 */ /* 0x004fd60000000000 */
[----:B------:R-:W-:Y:S05]  /*9830*/  @!P0 BRA `(.L_x_48) ;  /* 0x0000000000548947 */ /* 0x000fea0003800000 */
[----:B------:R-:W-:Y:S01]  /*9840*/  IADD3 R0, R6, 0x1800000, RZ ;  /* 0x0180000006007810 */ /* 0x000fe20007ffe0ff */
[----:B------:R-:W-:Y:S03]  /*9850*/  BSSY B1, `(.L_x_49) ;  /* 0x000000c000017945 */ /* 0x000fe60003800000 */
[----:B------:R-:W-:-:S04]  /*9860*/  LOP3.LUT R0, R0, 0x7f800000, RZ, 0xc0, !PT ;  /* 0x7f80000000007812 */ /* 0x000fc800078ec0ff */
[----:B------:R-:W-:-:S13]  /*9870*/  ISETP.GT.U32.AND P0, PT, R0, 0x1ffffff, PT ;  /* 0x01ffffff0000780c */ /* 0x000fda0003f04070 */
[----:B------:R-:W-:Y:S05]  /*9880*/  @P0 BRA `(.L_x_50) ;  /* 0x0000000000100947 */ /* 0x000fea0003800000 */
[----:B------:R-:W-:Y:S01]  /*9890*/  IMAD.MOV.U32 R2, RZ, RZ, R6 ;  /* 0x000000ffff027224 */ /* 0x000fe200078e0006 */
[----:B------:R-:W-:-:S07]  /*98a0*/  MOV R15, 0x98c0 ;  /* 0x000098c0000f7802 */ /* 0x000fce0000000f00 */
[----:B------:R-:W-:Y:S05]  /*98b0*/  CALL.REL.NOINC `($__internal_0_$__cuda_sm20_rcp_rn_f32_slowpath) ;  /* 0x0000002400f87944 */ /* 0x000fea0003c00000 */
[----:B------:R-:W-:Y:S05]  /*98c0*/  BRA `(.L_x_51) ;  /* 0x0000000000107947 */ /* 0x000fea0003800000 */
.L_x_50:
[----:B------:R-:W1:Y:S02]  /*98d0*/  MUFU.RCP R3, R6 ;  /* 0x0000000600037308 */ /* 0x000e640000001000 */
[----:B-1----:R-:W-:-:S04]  /*98e0*/  FFMA R0, R6, R3, -1 ;  /* 0xbf80000006007423 */ /* 0x002fc80000000003 */
[----:B------:R-:W-:-:S04]  /*98f0*/  FADD.FTZ R0, -R0, -RZ ;  /* 0x800000ff00007221 */ /* 0x000fc80000010100 */
[----:B------:R-:W-:-:S07]  /*9900*/  FFMA R10, R3, R0, R3 ;  /* 0x00000000030a7223 */ /* 0x000fce0000000003 */
.L_x_51:
[----:B------:R-:W-:Y:S05]  /*9910*/  BSYNC B1 ;  /* 0x0000000000017941 */ /* 0x000fea0003800000 */
.L_x_49:
[----:B------:R-:W-:Y:S01]  /*9920*/  FSETP.GEU.AND P0, PT, |R6|, 1.175494350822287508e-38, PT ;  /* 0x008000000600780b */ /* 0x000fe20003f0e200 */
[----:B------:R-:W-:-:S12]  /*9930*/  ULDC UR4, c[0x0][0x600] ;  /* 0x0001800000047ab9 */ /* 0x000fd80000000800 */
[----:B------:R-:W-:-:S04]  /*9940*/  @!P0 FMUL R6, R6, 16777216 ;  /* 0x4b80000006068820 */ /* 0x000fc80000400000 */
[----:B------:R-:W1:Y:S02]  /*9950*/  MUFU.LG2 R0, R6 ;  /* 0x0000000600007308 */ /* 0x000e640000000c00 */
[----:B-1----:R-:W-:-:S04]  /*9960*/  @!P0 FADD R0, R0, -24 ;  /* 0xc1c0000000008421 */ /* 0x002fc80000000000 */
[----:B------:R-:W-:-:S04]  /*9970*/  FMUL R11, R0, 0.69314718246459960938 ;  /* 0x3f317218000b7820 */ /* 0x000fc80000400000 */
[----:B------:R-:W-:-:S07]  /*9980*/  FFMA R11, R4, UR4, R11 ;  /* 0x00000004040b7c23 */ /* 0x000fce000800000b */
.L_x_48:
[----:B------:R-:W-:Y:S05]  /*9990*/  BSYNC B0 ;  /* 0x0000000000007941 */ /* 0x000fea0003800000 */
.L_x_47:
[----:B------:R-:W-:Y:S01]  /*99a0*/  FSETP.NE.AND P0, PT, R16, -R17, PT ;  /* 0x800000111000720b */ /* 0x000fe20003f05000 */
[----:B------:R-:W-:Y:S01]  /*99b0*/  ULDC UR4, c[0x0][0x608] ;  /* 0x0001820000047ab9 */ /* 0x000fe20000000800 */
[----:B------:R-:W-:Y:S01]  /*99c0*/  BSSY B0, `(.L_x_52) ;  /* 0x0000029000007945 */ /* 0x000fe20003800000 */
[----:B------:R-:W-:-:S04]  /*99d0*/  FMUL R10, R10, UR4 ;  /* 0x000000040a0a7c20 */ /* 0x000fc80008400000 */
        /* <DEDUP_REMOVED lines=16> */
[----:B------:R-:W-:Y:S06]  /*9ae0*/  @!P0 BRA `(.L_x_53) ;  /* 0x0000000000588947 */ /* 0x000fec0003800000 */
        /* <DEDUP_REMOVED lines=8> */
[----:B------:R-:W-:Y:S01]  /*9b70*/  MOV R8, R10 ;  /* 0x0000000a00087202 */ /* 0x000fe20000000f00 */
[----:B------:R-:W-:Y:S06]  /*9b80*/  BRA `(.L_x_56) ;  /* 0x0000000000107947 */ /* 0x000fec0003800000 */
.L_x_55:
[----:B------:R-:W1:Y:S02]  /*9b90*/  MUFU.RCP R8, R7 ;  /* 0x0000000700087308 */ /* 0x000e640000001000 */
[----:B-1----:R-:W-:-:S04]  /*9ba0*/  FFMA R0, R7, R8, -1 ;  /* 0xbf80000007007423 */ /* 0x002fc80000000008 */
[----:B------:R-:W-:-:S04]  /*9bb0*/  FADD.FTZ R3, -R0, -RZ ;  /* 0x800000ff00037221 */ /* 0x000fc80000010100 */
[----:B------:R-:W-:-:S07]  /*9bc0*/  FFMA R8, R8, R3, R8 ;  /* 0x0000000308087223 */ /* 0x000fce0000000008 */
.L_x_56:
[----:B------:R-:W-:Y:S05]  /*9bd0*/  BSYNC B1 ;  /* 0x0000000000017941 */ /* 0x000fea0003800000 */
.L_x_54:
[----:B------:R-:W-:Y:S01]  /*9be0*/  FSETP.GEU.AND P0, PT, |R7|, 1.175494350822287508e-38, PT ;  /* 0x008000000700780b */ /* 0x000fe20003f0e200 */
[----:B------:R-:W-:-:S12]  /*9bf0*/  ULDC UR4, c[0x0][0x600] ;  /* 0x0001800000047ab9 */ /* 0x000fd80000000800 */
[----:B------:R-:W-:-:S04]  /*9c00*/  @!P0 FMUL R7, R7, 16777216 ;  /* 0x4b80000007078820 */ /* 0x000fc80000400000 */
[----:B------:R-:W1:Y:S02]  /*9c10*/  MUFU.LG2 R0, R7 ;  /* 0x0000000700007308 */ /* 0x000e640000000c00 */
[----:B-1----:R-:W-:-:S04]  /*9c20*/  @!P0 FADD R0, R0, -24 ;  /* 0xc1c0000000008421 */ /* 0x002fc80000000000 */
[----:B------:R-:W-:-:S04]  /*9c30*/  FMUL R0, R0, 0.69314718246459960938 ;  /* 0x3f31721800007820 */ /* 0x000fc80000400000 */
[----:B------:R-:W-:-:S07]  /*9c40*/  FFMA R9, R5, UR4, R0 ;  /* 0x0000000405097c23 */ /* 0x000fce0008000000 */
.L_x_53:
[----:B------:R-:W-:Y:S05]  /*9c50*/  BSYNC B0 ;  /* 0x0000000000007941 */ /* 0x000fea0003800000 */
.L_x_52:
[----:B------:R-:W-:Y:S01]  /*9c60*/  UISETP.NE.AND UP0, UPT, UR36, 0x1, UPT ;  /* 0x000000012400788c */ /* 0x000fe2000bf05270 */
[----:B------:R-:W1:Y:S01]  /*9c70*/  S2R R2, SR_TID.X ;  /* 0x0000000000027919 */ /* 0x000e620000002100 */
[----:B------:R-:W-:Y:S02]  /*9c80*/  ULDC.64 UR8, c[0x0][0x208] ;  /* 0x0000820000087ab9 */ /* 0x000fe40000000a00 */
[----:B------:R-:W-:-:S06]  /*9c90*/  USEL UR4, URZ, 0x1, UP0 ;  /* 0x000000013f047887 */ /* 0x000fcc0008000000 */
[----:B------:R-:W-:Y:S01]  /*9ca0*/  IMAD.U32 R0, RZ, RZ, UR4 ;  /* 0x00000004ff007e24 */ /* 0x000fe2000f8e00ff */
[----:B------:R-:W-:Y:S02]  /*9cb0*/  ULDC UR4, c[0x0][0x608] ;  /* 0x0001820000047ab9 */ /* 0x000fe40000000800 */
[----:B------:R-:W-:Y:S02]  /*9cc0*/  FMUL R8, R8, UR4 ;  /* 0x0000000408087c20 */ /* 0x000fe40008400000 */
[----:B------:R-:W-:-:S04]  /*9cd0*/  SHF.L.U32 R0, R0, 0x1f, RZ ;  /* 0x0000001f00007819 */ /* 0x000fc800000006ff */
[----:B------:R-:W2:Y:S01]  /*9ce0*/  SYNCS.PHASECHK.TRANS64.TRYWAIT P0, [UR23+0x8], R0 ;  /* 0x00000800ff0075a7 */ /* 0x000ea20008000157 */
[C---:B-1----:R-:W-:Y:S02]  /*9cf0*/  LOP3.LUT P1, RZ, R2.reuse, 0x3, RZ, 0xc0, !PT ;  /* 0x0000000302ff7812 */ /* 0x042fe4000782c0ff */
[----:B------:R-:W-:Y:S01]  /*9d00*/  LOP3.LUT R16, R2, 0x7f, RZ, 0xc0, !PT ;  /* 0x0000007f02107812 */ /* 0x000fe200078ec0ff */
[----:B--2---:R-:W-:Y:S10]  /*9d10*/  @!P0 BRA `(.L_x_57) ;  /* 0x0000002000508947 */ /* 0x004ff40003800000 */
.L_x_107:
[----:B------:R-:W-:Y:S01]  /*9d20*/  USHF.L.U32 UR42, UR42, 0x6, URZ ;  /* 0x000000062a2a7899 */ /* 0x000fe2000800063f */
[----:B------:R-:W-:Y:S01]  /*9d30*/  BSSY B0, `(.L_x_58) ;  /* 0x0000018000007945 */ /* 0x000fe20003800000 */
[----:B------:R-:W-:-:S03]  /*9d40*/  SHF.R.U32.HI R17, RZ, 0x5, R16 ;  /* 0x00000005ff117819 */ /* 0x000fc60000011610 */
[----:B------:R-:W-:Y:S07]  /*9d50*/  @P1 BRA `(.L_x_59) ;  /* 0x0000000000541947 */ /* 0x000fee0003800000 */
[----:B------:R-:W2:Y:S01]  /*9d60*/  S2UR UR4, SR_CTAID.Y ;  /* 0x00000000000479c3 */ /* 0x000ea20000002600 */
[----:B-1----:R-:W-:Y:S01]  /*9d70*/  SHF.R.U32.HI R0, RZ, 0x2, R2 ;  /* 0x00000002ff007819 */ /* 0x002fe20000011602 */
[----:B------:R-:W-:Y:S01]  /*9d80*/  ULDC.64 UR6, c[0x0][0x688] ;  /* 0x0001a20000067ab9 */ /* 0x000fe20000000a00 */
[----:B------:R-:W-:Y:S02]  /*9d90*/  SHF.L.U32 R3, R17, 0x4, RZ ;  /* 0x0000000411037819 */ /* 0x000fe400000006ff */
[----:B------:R-:W-:-:S03]  /*9da0*/  LOP3.LUT R0, R0, 0x7, RZ, 0xc0, !PT ;  /* 0x0000000700007812 */ /* 0x000fc600078ec0ff */
[----:B------:R-:W1:Y:S01]  /*9db0*/  S2UR UR5, SR_CTAID.Z ;  /* 0x00000000000579c3 */ /* 0x000e620000002700 */
[----:B------:R-:W-:-:S05]  /*9dc0*/  LOP3.LUT R0, R3, 0xfffffff0, R0, 0xe2, !PT ;  /* 0xfffffff003007812 */ /* 0x000fca00078ee200 */
[----:B------:R-:W-:-:S05]  /*9dd0*/  VIADD R3, R0, UR42 ;  /* 0x0000002a00037c36 */ /* 0x000fca0008000000 */
[----:B------:R-:W-:Y:S01]  /*9de0*/  IADD3 R2, R3, 0x8, RZ ;  /* 0x0000000803027810 */ /* 0x000fe20007ffe0ff */
[----:B--2---:R-:W-:-:S04]  /*9df0*/  UIMAD UR4, UR4, UR6, UR42 ;  /* 0x00000006040472a4 */ /* 0x004fc8000f8e022a */
[----:B-1----:R-:W-:-:S03]  /*9e00*/  UIMAD UR4, UR5, UR7, UR4 ;  /* 0x00000007050472a4 */ /* 0x002fc6000f8e0204 */
[----:B------:R-:W-:Y:S02]  /*9e10*/  ULDC UR5, c[0x0][0x288] ;  /* 0x0000a20000057ab9 */ /* 0x000fe40000000800 */
[----:B------:R-:W-:Y:S02]  /*9e20*/  ISETP.GE.U32.AND P0, PT, R3, UR5, PT ;  /* 0x0000000503007c0c */ /* 0x000fe4000bf06070 */
[----:B------:R-:W-:Y:S02]  /*9e30*/  IADD3 R0, P2, R0, UR4, RZ ;  /* 0x0000000400007c10 */ /* 0x000fe4000ff5e0ff */
[----:B------:R-:W-:Y:S01]  /*9e40*/  ISETP.GE.U32.AND P1, PT, R2, UR5, PT ;  /* 0x0000000502007c0c */ /* 0x000fe2000bf26070 */
[----:B------:R-:W-:Y:S02]  /*9e50*/  ULDC.64 UR4, c[0x0][0x680] ;  /* 0x0001a00000047ab9 */ /* 0x000fe40000000a00 */
[----:B------:R-:W-:Y:S01]  /*9e60*/  IMAD.X R3, RZ, RZ, RZ, P2 ;  /* 0x000000ffff037224 */ /* 0x000fe200010e06ff */
[----:B------:R-:W-:-:S04]  /*9e70*/  LEA R2, P2, R0, UR4, 0x2 ;  /* 0x0000000400027c11 */ /* 0x000fc8000f8410ff */
[----:B------:R-:W-:-:S05]  /*9e80*/  LEA.HI.X R3, R0, UR5, R3, 0x2, P2 ;  /* 0x0000000500037c11 */ /* 0x000fca00090f1403 */
[----:B------:R2:W-:Y:S04]  /*9e90*/  @!P0 STG.E desc[UR8][R2.64], R11 ;  /* 0x0000000b02008986 */ /* 0x0005e8000c101908 */
[----:B------:R2:W-:Y:S02]  /*9ea0*/  @!P1 STG.E desc[UR8][R2.64+0x20], R9 ;  /* 0x0000200902009986 */ /* 0x0005e4000c101908 */
.L_x_59:
[----:B------:R-:W-:Y:S05]  /*9eb0*/  BSYNC B0 ;  /* 0x0000000000007941 */ /* 0x000fea0003800000 */
.L_x_58:
[----:B------:R-:W-:Y:S01]  /*9ec0*/  ULDC.64 UR4, c[0x0][0x730] ;  /* 0x0001cc0000047ab9 */ /* 0x000fe20000000a00 */
[-C--:B------:R-:W-:Y:S01]  /*9ed0*/  FMUL R90, R90, R8.reuse ;  /* 0x000000085a5a7220 */ /* 0x080fe20000400000 */
[----:B------:R-:W-:Y:S01]  /*9ee0*/  ISETP.NE.U32.AND P0, PT, RZ, UR4, PT ;  /* 0x00000004ff007c0c */ /* 0x000fe2000bf05070 */
[-C--:B------:R-:W-:Y:S01]  /*9ef0*/  FMUL R38, R91, R8.reuse ;  /* 0x000000085b267220 */ /* 0x080fe20000400000 */
[-C--:B------:R-:W-:Y:S01]  /*9f00*/  FMUL R94, R94, R8.reuse ;  /* 0x000000085e5e7220 */ /* 0x080fe20000400000 */
[-C--:B------:R-:W-:Y:S01]  /*9f10*/  FMUL R40, R95, R8.reuse ;  /* 0x000000085f287220 */ /* 0x080fe20000400000 */
[----:B------:R-:W-:Y:S01]  /*9f20*/  ISETP.NE.AND.EX P0, PT, RZ, UR5, PT, P0 ;  /* 0x00000005ff007c0c */ /* 0x000fe2000bf05300 */
        /* <DEDUP_REMOVED lines=12> */
[----:B------:R-:W-:Y:S06]  /*9ff0*/  @P0 BRA `(.L_x_60) ;  /* 0x0000000000200947 */ /* 0x000fec0003800000 */
[----:B------:R-:W-:Y:S02]  /*a000*/  ULDC.64 UR4, c[0x0][0x728] ;  /* 0x0001ca0000047ab9 */ /* 0x000fe40000000a00 */
[----:B------:R-:W-:-:S04]  /*a010*/  ISETP.NE.U32.AND P0, PT, RZ, UR4, PT ;  /* 0x00000004ff007c0c */ /* 0x000fc8000bf05070 */
[----:B------:R-:W-:-:S13]  /*a020*/  ISETP.NE.AND.EX P0, PT, RZ, UR5, PT, P0 ;  /* 0x00000005ff007c0c */ /* 0x000fda000bf05300 */
[----:B------:R-:W-:Y:S05]  /*a030*/  @!P0 BRA `(.L_x_61) ;  /* 0x00000000000c8947 */ /* 0x000fea0003800000 */
[----:B-12---:R-:W1:Y:S02]  /*a040*/  LDC.64 R2, c[0x0][0x728] ;  /* 0x0001ca00ff027b82 */ /* 0x006e640000000a00 */
[----:B-1----:R4:W5:Y:S01]  /*a050*/  LDG.E R2, desc[UR8][R2.64] ;  /* 0x0000000802027981 */ /* 0x002962000c1e1900 */
[----:B------:R-:W-:Y:S05]  /*a060*/  BRA `(.L_x_60) ;  /* 0x0000000000047947 */ /* 0x000fea0003800000 */
.L_x_61:
[----:B--2---:R-:W3:Y:S02]  /*a070*/  LDC R2, c[0x0][0x720] ;  /* 0x0001c800ff027b82 */ /* 0x004ee40000000800 */
.L_x_60:
[----:B-1----:R-:W-:Y:S02]  /*a080*/  MOV R0, RZ ;  /* 0x000000ff00007202 */ /* 0x002fe40000000f00 */
[----:B---3-5:R-:W-:Y:S02]  /*a090*/  MOV R37, R2 ;  /* 0x0000000200257202 */ /* 0x028fe40000000f00 */
[----:B------:R-:W-:-:S13]  /*a0a0*/  LOP3.LUT P0, RZ, R0, 0x1bf, RZ, 0xc0, !PT ;  /* 0x000001bf00ff7812 */ /* 0x000fda000780c0ff */
[----:B------:R-:W-:Y:S05]  /*a0b0*/  @!P0 BRA `(.L_x_62) ;  /* 0x0000000000408947 */ /* 0x000fea0003800000 */
[----:B------:R-:W-:Y:S01]  /*a0c0*/  MOV R0, 0x0 ;  /* 0x0000000000007802 */ /* 0x000fe20000000f00 */
[----:B------:R-:W-:Y:S01]  /*a0d0*/  ULDC.64 UR4, c[0x4][0x68] ;  /* 0x01001a0000047ab9 */ /* 0x000fe20000000a00 */
[----:B------:R-:W-:Y:S01]  /*a0e0*/  ULDC.64 UR6, c[0x4][0x8] ;  /* 0x0100020000067ab9 */ /* 0x000fe20000000a00 */
[----:B------:R-:W-:Y:S01]  /*a0f0*/  IMAD.U32 R4, RZ, RZ, UR4 ;  /* 0x00000004ff047e24 */ /* 0x000fe2000f8e00ff */
[----:B--2-4-:R1:W2:Y:S01]  /*a100*/  LDC.64 R2, c[0x4][R0] ;  /* 0x0100000000027b82 */ /* 0x0142a20000000a00 */
[----:B------:R-:W-:Y:S01]  /*a110*/  MOV R5, UR5 ;  /* 0x0000000500057c02 */ /* 0x000fe20008000f00 */
[----:B------:R-:W-:Y:S01]  /*a120*/  ULDC.64 UR4, c[0x4][0x70] ;  /* 0x01001c0000047ab9 */ /* 0x000fe20000000a00 */
[----:B------:R-:W-:Y:S01]  /*a130*/  IMAD.U32 R10, RZ, RZ, UR6 ;  /* 0x00000006ff0a7e24 */ /* 0x000fe2000f8e00ff */
[----:B------:R-:W-:Y:S01]  /*a140*/  MOV R7, UR5 ;  /* 0x0000000500077c02 */ /* 0x000fe20008000f00 */
[----:B------:R-:W-:Y:S01]  /*a150*/  IMAD.U32 R6, RZ, RZ, UR4 ;  /* 0x00000004ff067e24 */ /* 0x000fe2000f8e00ff */
[----:B------:R-:W-:Y:S01]  /*a160*/  MOV R11, UR7 ;  /* 0x00000007000b7c02 */ /* 0x000fe20008000f00 */
[----:B------:R-:W-:Y:S01]  /*a170*/  IMAD.MOV.U32 R8, RZ, RZ, 0x70 ;  /* 0x00000070ff087424 */ /* 0x000fe200078e00ff */
[----:B------:R-:W-:Y:S01]  /*a180*/  MOV R12, 0x1 ;  /* 0x00000001000c7802 */ /* 0x000fe20000000f00 */
[----:B-1----:R-:W-:-:S07]  /*a190*/  IMAD.MOV.U32 R13, RZ, RZ, RZ ;  /* 0x000000ffff0d7224 */ /* 0x002fce00078e00ff */
[----:B------:R-:W-:-:S07]  /*a1a0*/  LEPC R20, `(.L_x_62) ;  /* 0x000000001014794e */ /* 0x000fce0000000000 */
[----:B--2---:R-:W-:Y:S05]  /*a1b0*/  CALL.ABS.NOINC R2 ;  /* 0x0000000002007343 */ /* 0x004fea0003c00000 */
.L_x_62:
[----:B------:R-:W-:Y:S01]  /*a1c0*/  MOV R18, UR37 ;  /* 0x0000002500127c02 */ /* 0x000fe20008000f00 */
[----:B--2-4-:R-:W-:-:S04]  /*a1d0*/  IMAD.U32 R3, RZ, RZ, UR36 ;  /* 0x00000024ff037e24 */ /* 0x014fc8000f8e00ff */
[----:B------:R-:W-:-:S05]  /*a1e0*/  IMAD R18, R3, 0x2200, R18 ;  /* 0x0000220003127824 */ /* 0x000fca00078e0212 */
[----:B------:R-:W-:-:S04]  /*a1f0*/  IADD3 R19, R18, -0x2200, RZ ;  /* 0xffffde0012137810 */ /* 0x000fc80007ffe0ff */
[----:B------:R-:W-:-:S13]  /*a200*/  LOP3.LUT P0, RZ, R19, 0x1b0, RZ, 0xc0, !PT ;  /* 0x000001b013ff7812 */ /* 0x000fda000780c0ff */
[----:B------:R-:W-:Y:S05]  /*a210*/  @!P0 BRA `(.L_x_63) ;  /* 0x0000000000408947 */ /* 0x000fea0003800000 */
[----:B------:R-:W-:Y:S01]  /*a220*/  MOV R0, 0x0 ;  /* 0x0000000000007802 */ /* 0x000fe20000000f00 */
[----:B------:R-:W-:Y:S01]  /*a230*/  ULDC.64 UR4, c[0x4][0x68] ;  /* 0x01001a0000047ab9 */ /* 0x000fe20000000a00 */
[----:B------:R-:W-:Y:S01]  /*a240*/  ULDC.64 UR6, c[0x4][0x8] ;  /* 0x0100020000067ab9 */ /* 0x000fe20000000a00 */
[----:B------:R-:W-:Y:S01]  /*a250*/  IMAD.U32 R4, RZ, RZ, UR4 ;  /* 0x00000004ff047e24 */ /* 0x000fe2000f8e00ff */
[----:B------:R1:W2:Y:S01]  /*a260*/  LDC.64 R2, c[0x4][R0] ;  /* 0x0100000000027b82 */ /* 0x0002a20000000a00 */
        /* <DEDUP_REMOVED lines=11> */
.L_x_63:
[----:B------:R-:W1:Y:S01]  /*a320*/  S2R R5, SR_TID.X ;  /* 0x0000000000057919 */ /* 0x000e620000002100 */
[----:B------:R-:W-:Y:S01]  /*a330*/  ULDC.64 UR4, c[0x0][0x730] ;  /* 0x0001cc0000047ab9 */ /* 0x000fe20000000a00 */
[----:B------:R-:W-:Y:S02]  /*a340*/  IADD3 R16, R16, 0x1f, RZ ;  /* 0x0000001f10107810 */ /* 0x000fe40007ffe0ff */
[----:B------:R-:W-:Y:S02]  /*a350*/  ISETP.NE.U32.AND P0, PT, RZ, UR4, PT ;  /* 0x00000004ff007c0c */ /* 0x000fe4000bf05070 */
[----:B------:R-:W-:Y:S02]  /*a360*/  ISETP.GT.U32.AND P1, PT, R16, 0x3e, PT ;  /* 0x0000003e1000780c */ /* 0x000fe40003f24070 */
[----:B------:R-:W-:-:S13]  /*a370*/  ISETP.NE.AND.EX P0, PT, RZ, UR5, PT, P0 ;  /* 0x00000005ff007c0c */ /* 0x000fda000bf05300 */
[----:B------:R-:W2:Y:S01]  /*a380*/  @P0 LDC R37, c[0x0][0x720] ;  /* 0x0001c800ff250b82 */ /* 0x000ea20000000800 */
[C---:B-1----:R-:W-:Y:S02]  /*a390*/  SHF.L.U32 R0, R5.reuse, 0x5, RZ ;  /* 0x0000000505007819 */ /* 0x042fe400000006ff */
[----:B------:R-:W-:Y:S02]  /*a3a0*/  SHF.R.U32.HI R3, RZ, 0x1, R5 ;  /* 0x00000001ff037819 */ /* 0x000fe40000011605 */
[C---:B------:R-:W-:Y:S02]  /*a3b0*/  LOP3.LUT R2, R0.reuse, 0xc0, RZ, 0xc0, !PT ;  /* 0x000000c000027812 */ /* 0x040fe400078ec0ff */
[----:B------:R-:W-:Y:S02]  /*a3c0*/  LOP3.LUT R4, R0, 0x20, RZ, 0xc0, !PT ;  /* 0x0000002000047812 */ /* 0x000fe400078ec0ff */
[----:B------:R-:W-:Y:S01]  /*a3d0*/  LOP3.LUT R2, R2, 0x8, R3, 0xf8, !PT ;  /* 0x0000000802027812 */ /* 0x000fe200078ef803 */
[----:B------:R-:W-:Y:S01]  /*a3e0*/  IMAD.SHL.U32 R3, R5, 0x4, RZ ;  /* 0x0000000405037824 */ /* 0x000fe200078e00ff */
[----:B------:R-:W-:-:S02]  /*a3f0*/  LEA R4, R17, R4, 0x9 ;  /* 0x0000000411047211 */ /* 0x000fc400078e48ff */
[----:B------:R-:W-:Y:S01]  /*a400*/  LOP3.LUT R0, R0, 0x100, RZ, 0xc0, !PT ;  /* 0x0000010000007812 */ /* 0x000fe200078ec0ff */
[-C--:B--2---:R-:W-:Y:S01]  /*a410*/  FMUL R9, R24, R37.reuse ;  /* 0x0000002518097220 */ /* 0x084fe20000400000 */
[----:B------:R-:W-:Y:S01]  /*a420*/  LOP3.LUT R3, R2, 0x18, R3, 0x78, !PT ;  /* 0x0000001802037812 */ /* 0x000fe200078e7803 */
[-C--:B------:R-:W-:Y:S01]  /*a430*/  FMUL R11, R40, R37.reuse ;  /* 0x00000025280b7220 */ /* 0x080fe20000400000 */
[----:B------:R-:W-:Y:S01]  /*a440*/  LOP3.LUT P0, RZ, R5, 0x4, RZ, 0xc0, !PT ;  /* 0x0000000405ff7812 */ /* 0x000fe2000780c0ff */
[-C--:B------:R-:W-:Y:S01]  /*a450*/  FMUL R5, R22, R37.reuse ;  /* 0x0000002516057220 */ /* 0x080fe20000400000 */
[----:B------:R-:W-:Y:S01]  /*a460*/  IADD3 R3, R3, R4, R0 ;  /* 0x0000000403037210 */ /* 0x000fe20007ffe000 */
[-C--:B------:R-:W-:Y:S01]  /*a470*/  FMUL R0, R88, R37.reuse ;  /* 0x0000002558007220 */ /* 0x080fe20000400000 */
[-C--:B------:R-:W-:Y:S01]  /*a480*/  FMUL R4, R92, R37.reuse ;  /* 0x000000255c047220 */ /* 0x080fe20000400000 */
[-C--:B------:R-:W-:Y:S01]  /*a490*/  FMUL R6, R94, R37.reuse ;  /* 0x000000255e067220 */ /* 0x080fe20000400000 */
[-C--:B------:R-:W-:Y:S01]  /*a4a0*/  FMUL R10, R98, R37.reuse ;  /* 0x00000025620a7220 */ /* 0x080fe20000400000 */
[-C--:B------:R-:W-:Y:S01]  /*a4b0*/  FMUL R15, R42, R37.reuse ;  /* 0x000000252a0f7220 */ /* 0x080fe20000400000 */
        /* <DEDUP_REMOVED lines=9> */
[----:B------:R-:W-:-:S02]  /*a550*/  IMAD.MOV.U32 R0, RZ, RZ, 0x10 ;  /* 0x00000010ff007424 */ /* 0x000fc400078e00ff */
        /* <DEDUP_REMOVED lines=16> */
[----:B------:R-:W-:Y:S01]  /*a660*/  F2FP.F16.F32.PACK_AB R43, R11, R6 ;  /* 0x000000060b2b723e */ /* 0x000fe200000000ff */
[----:B------:R-:W-:Y:S01]  /*a670*/  FMUL R37, R118, R37 ;  /* 0x0000002576257220 */ /* 0x000fe20000400000 */
[----:B------:R-:W-:-:S02]  /*a680*/  F2FP.F16.F32.PACK_AB R9, R15, R10 ;  /* 0x0000000a0f09723e */ /* 0x000fc400000000ff */
[----:B------:R-:W-:Y:S02]  /*a690*/  F2FP.F16.F32.PACK_AB R41, R7, R2 ;  /* 0x000000020729723e */ /* 0x000fe400000000ff */
[----:B------:R-:W-:Y:S02]  /*a6a0*/  F2FP.F16.F32.PACK_AB R8, R13, R8 ;  /* 0x000000080d08723e */ /* 0x000fe400000000ff */
[----:B------:R-:W-:Y:S02]  /*a6b0*/  F2FP.F16.F32.PACK_AB R10, R17, R12 ;  /* 0x0000000c110a723e */ /* 0x000fe400000000ff */
[----:B------:R-:W-:Y:S02]  /*a6c0*/  F2FP.F16.F32.PACK_AB R11, R21, R14 ;  /* 0x0000000e150b723e */ /* 0x000fe400000000ff */
[----:B------:R-:W-:Y:S02]  /*a6d0*/  SEL R0, R0, 0xfffffff0, !P0 ;  /* 0xfffffff000007807 */ /* 0x000fe40004000000 */
[----:B------:R-:W-:Y:S01]  /*a6e0*/  LEA R19, R3, R19, 0x1 ;  /* 0x0000001303137211 */ /* 0x000fe200078e08ff */
[----:B------:R-:W-:Y:S06]  /*a6f0*/  @P1 BRA `(.L_x_64) ;  /* 0x0000000000041947 */ /* 0x000fec0003800000 */
[----:B------:R-:W-:-:S04]  /*a700*/  DEPBAR.LE SB0, 0x1 ;  /* 0x000080400000791a */ /* 0x000fc80000000000 */
.L_x_64:
[----:B------:R-:W-:Y:S05]  /*a710*/  WARPSYNC.ALL ;  /* 0x0000000000007948 */ /* 0x000fea0003800000 */
[----:B------:R-:W-:Y:S01]  /*a720*/  BAR.SYNC.DEFER_BLOCKING 0x1, 0x80 ;  /* 0x0042000000007b1d */ /* 0x000fe20000010000 */
[----:B------:R-:W-:Y:S01]  /*a730*/  LEA R3, R3, R18, 0x1 ;  /* 0x0000001203037211 */ /* 0x000fe200078e08ff */
[----:B------:R-:W-:Y:S01]  /*a740*/  IMAD R0, R0, 0x2, R19 ;  /* 0x0000000200007824 */ /* 0x000fe200078e0213 */
[----:B------:R-:W-:Y:S02]  /*a750*/  F2FP.F16.F32.PACK_AB R4, R16, R23 ;  /* 0x000000171004723e */ /* 0x000fe400000000ff */
[----:B------:R-:W-:Y:S01]  /*a760*/  F2FP.F16.F32.PACK_AB R5, R20, R25 ;  /* 0x000000191405723e */ /* 0x000fe200000000ff */
[----:B------:R-:W-:Y:S01]  /*a770*/  BSSY B0, `(.L_x_65) ;  /* 0x000001c000007945 */ /* 0x000fe20003800000 */
[----:B------:R-:W-:-:S02]  /*a780*/  F2FP.F16.F32.PACK_AB R6, R22, R27 ;  /* 0x0000001b1606723e */ /* 0x000fc400000000ff */
[----:B------:R-:W-:Y:S02]  /*a790*/  F2FP.F16.F32.PACK_AB R7, R24, R29 ;  /* 0x0000001d1807723e */ /* 0x000fe400000000ff */
[----:B------:R-:W-:Y:S02]  /*a7a0*/  F2FP.F16.F32.PACK_AB R12, R26, R31 ;  /* 0x0000001f1a0c723e */ /* 0x000fe400000000ff */
[----:B------:R-:W-:Y:S02]  /*a7b0*/  F2FP.F16.F32.PACK_AB R13, R28, R33 ;  /* 0x000000211c0d723e */ /* 0x000fe400000000ff */
[----:B------:R-:W-:Y:S02]  /*a7c0*/  F2FP.F16.F32.PACK_AB R14, R30, R35 ;  /* 0x000000231e0e723e */ /* 0x000fe400000000ff */
[----:B------:R-:W-:Y:S01]  /*a7d0*/  F2FP.F16.F32.PACK_AB R15, R32, R37 ;  /* 0x00000025200f723e */ /* 0x000fe200000000ff */
[----:B------:R1:W-:Y:S04]  /*a7e0*/  STSM.16.M88.4 [R3+-0x2200], R40 ;  /* 0xffde002803007844 */ /* 0x0003e80000000200 */
[----:B------:R1:W-:Y:S01]  /*a7f0*/  STSM.16.M88.4 [R0], R8 ;  /* 0x0000000800007844 */ /* 0x0003e20000000200 */
[----:B------:R-:W-:Y:S01]  /*a800*/  @!PT LDS RZ, [RZ] ;  /* 0x00000000fffff984 */ /* 0x000fe20000000800 */
[----:B------:R-:W-:Y:S01]  /*a810*/  @!PT LDS RZ, [RZ] ;  /* 0x00000000fffff984 */ /* 0x000fe20000000800 */
[----:B------:R-:W-:Y:S01]  /*a820*/  @!PT LDS RZ, [RZ] ;  /* 0x00000000fffff984 */ /* 0x000fe20000000800 */
[----:B------:R-:W-:Y:S01]  /*a830*/  @!PT LDS RZ, [RZ] ;  /* 0x00000000fffff984 */ /* 0x000fe20000000800 */
[----:B------:R2:W-:Y:S06]  /*a840*/  MEMBAR.ALL.CTA ;  /* 0x0000000000007992 */ /* 0x0005ec0000008000 */
[----:B--2---:R-:W2:Y:S02]  /*a850*/  FENCE.VIEW.ASYNC.S ;  /* 0x00000000000073c6 */ /* 0x004ea40000000000 */
[----:B--2---:R-:W-:Y:S06]  /*a860*/  BAR.SYNC.DEFER_BLOCKING 0x1, 0x80 ;  /* 0x0042000000007b1d */ /* 0x004fec0000010000 */
[----:B------:R-:W-:Y:S05]  /*a870*/  @P1 BRA `(.L_x_66) ;  /* 0x00000000002c1947 */ /* 0x000fea0003800000 */
[----:B------:R-:W-:Y:S01]  /*a880*/  S2UR UR44, SR_CTAID.Z ;  /* 0x00000000002c79c3 */ /* 0x000fe20000002700 */
[----:B------:R-:W-:Y:S01]  /*a890*/  R2UR UR40, R18 ;  /* 0x00000000122872ca */ /* 0x000fe200000e0000 */
[----:B------:R-:W-:Y:S01]  /*a8a0*/  ULDC.64 UR4, c[0x0][0x198] ;  /* 0x0000660000047ab9 */ /* 0x000fe20000000a00 */
[----:B------:R-:W-:Y:S01]  /*a8b0*/  UMOV UR41, URZ ;  /* 0x0000003f00297c82 */ /* 0x000fe20008000000 */
[----:B------:R-:W-:-:S04]  /*a8c0*/  UIADD3 UR4, UP0, UR4, 0x670, URZ ;  /* 0x0000067004047890 */ /* 0x000fc8000ff1e03f */
[----:B------:R-:W2:Y:S01]  /*a8d0*/  S2UR UR43, SR_CTAID.Y ;  /* 0x00000000002b79c3 */ /* 0x000ea20000002600 */
[----:B------:R-:W-:-:S05]  /*a8e0*/  UIADD3.X UR5, URZ, UR5, URZ, UP0, !UPT ;  /* 0x000000053f057290 */ /* 0x000fca00087fe43f */
[----:B------:R-:W-:-:S09]  /*a8f0*/  UIADD3 UR40, UR40, -0x2200, URZ ;  /* 0xffffde0028287890 */ /* 0x000fd2000fffe03f */
[----:B--2---:R2:W-:Y:S01]  /*a900*/  UTMASTG.4D [UR40], [UR4] ;  /* 0x00000028040073b5 */ /* 0x0045e20008018000 */
[----:B------:R0:W-:Y:S01]  /*a910*/  UTMACMDFLUSH ;  /* 0x00000000000079b7 */ /* 0x0001e20000000000 */
[----:B--2---:R-:W-:-:S04]  /*a920*/  DEPBAR.LE SB0, 0x1 ;  /* 0x000080400000791a */ /* 0x004fc80000000000 */
.L_x_66:
[----:B------:R-:W-:Y:S05]  /*a930*/  BSYNC B0 ;  /* 0x0000000000007941 */ /* 0x000fea0003800000 */
.L_x_65:
[----:B------:R-:W-:Y:S06]  /*a940*/  BAR.SYNC.DEFER_BLOCKING 0x1, 0x80 ;  /* 0x0042000000007b1d */ /* 0x000fec0000010000 */
[----:B------:R-:W-:Y:S01]  /*a950*/  BSSY B0, `(.L_x_67) ;  /* 0x0000015000007945 */ /* 0x000fe20003800000 */
[----:B------:R2:W-:Y:S04]  /*a960*/  STSM.16.M88.4 [R19+0x1000], R4 ;  /* 0x0010000413007844 */ /* 0x0005e80000000200 */
[----:B------:R2:W-:Y:S01]  /*a970*/  STSM.16.M88.4 [R0+0x1000], R12 ;  /* 0x0010000c00007844 */ /* 0x0005e20000000200 */
[----:B------:R-:W-:Y:S01]  /*a980*/  @!PT LDS RZ, [RZ] ;  /* 0x00000000fffff984 */ /* 0x000fe20000000800 */
[----:B------:R-:W-:Y:S01]  /*a990*/  @!PT LDS RZ, [RZ] ;  /* 0x00000000fffff984 */ /* 0x000fe20000000800 */
[----:B------:R-:W-:Y:S01]  /*a9a0*/  @!PT LDS RZ, [RZ] ;  /* 0x00000000fffff984 */ /* 0x000fe20000000800 */
[----:B------:R-:W-:Y:S01]  /*a9b0*/  @!PT LDS RZ, [RZ] ;  /* 0x00000000fffff984 */ /* 0x000fe20000000800 */
[----:B------:R3:W-:Y:S06]  /*a9c0*/  MEMBAR.ALL.CTA ;  /* 0x0000000000007992 */ /* 0x0007ec0000008000 */
[----:B---3--:R-:W3:Y:S02]  /*a9d0*/  FENCE.VIEW.ASYNC.S ;  /* 0x00000000000073c6 */ /* 0x008ee40000000000 */
[----:B---3--:R-:W-:Y:S06]  /*a9e0*/  BAR.SYNC.DEFER_BLOCKING 0x1, 0x80 ;  /* 0x0042000000007b1d */ /* 0x008fec0000010000 */
[----:B------:R-:W-:Y:S05]  /*a9f0*/  @P1 BRA `(.L_x_68) ;  /* 0x0000000000281947 */ /* 0x000fea0003800000 */
[----:B------:R-:W-:Y:S01]  /*aa00*/  S2UR UR44, SR_CTAID.Z ;  /* 0x00000000002c79c3 */ /* 0x000fe20000002700 */
[----:B------:R-:W-:Y:S01]  /*aa10*/  R2UR UR40, R18 ;  /* 0x00000000122872ca */ /* 0x000fe200000e0000 */
[----:B------:R-:W-:Y:S01]  /*aa20*/  ULDC.64 UR4, c[0x0][0x198] ;  /* 0x0000660000047ab9 */ /* 0x000fe20000000a00 */
[----:B------:R-:W-:Y:S01]  /*aa30*/  UMOV UR41, 0x20 ;  /* 0x0000002000297882 */ /* 0x000fe20000000000 */
[----:B------:R-:W-:-:S04]  /*aa40*/  UIADD3 UR4, UP0, UR4, 0x670, URZ ;  /* 0x0000067004047890 */ /* 0x000fc8000ff1e03f */
[----:B------:R-:W3:Y:S01]  /*aa50*/  S2UR UR43, SR_CTAID.Y ;  /* 0x00000000002b79c3 */ /* 0x000ee20000002600 */
[----:B------:R-:W-:-:S05]  /*aa60*/  UIADD3.X UR5, URZ, UR5, URZ, UP0, !UPT ;  /* 0x000000053f057290 */ /* 0x000fca00087fe43f */
[----:B------:R-:W-:-:S09]  /*aa70*/  UIADD3 UR40, UR40, -0x1200, URZ ;  /* 0xffffee0028287890 */ /* 0x000fd2000fffe03f */
[----:B---3--:R3:W-:Y:S02]  /*aa80*/  UTMASTG.4D [UR40], [UR4] ;  /* 0x00000028040073b5 */ /* 0x0087e40008018000 */
[----:B---3--:R0:W-:Y:S02]  /*aa90*/  UTMACMDFLUSH ;  /* 0x00000000000079b7 */ /* 0x0081e40000000000 */
.L_x_68:
[----:B------:R-:W-:Y:S05]  /*aaa0*/  BSYNC B0 ;  /* 0x0000000000007941 */ /* 0x000fea0003800000 */
.L_x_67:
[----:B------:R-:W-:Y:S01]  /*aab0*/  UIADD3 UR36, UR36, -0x1, URZ ;  /* 0xffffffff24247890 */ /* 0x000fe2000fffe03f */
[----:B------:R-:W-:-:S04]  /*aac0*/  DEPBAR.LE SB0, 0x0 ;  /* 0x000080000000791a */ /* 0x000fc80000000000 */
[----:B------:R-:W-:-:S04]  /*aad0*/  USHF.L.U32 UR4, UR36, 0x3, URZ ;  /* 0x0000000324047899 */ /* 0x000fc8000800063f */
[----:B------:R-:W-:-:S04]  /*aae0*/  ULOP3.LUT UR4, UR4, 0x8, URZ, 0xe2, !UPT ;  /* 0x0000000804047892 */ /* 0x000fc8000f8ee23f */
[----:B------:R-:W-:-:S06]  /*aaf0*/  ULOP3.LUT UR4, UR4, 0x18, URZ, 0x3c, !UPT ;  /* 0x0000001804047892 */ /* 0x000fcc000f8e3c3f */
[----:B-12---:R-:W-:-:S04]  /*ab00*/  MOV R0, UR4 ;  /* 0x0000000400007c02 */ /* 0x006fc80008000f00 */
[----:B------:R-:W-:Y:S01]  /*ab10*/  SYNCS.ARRIVE.TRANS64.A1T0 RZ, [R0+UR37+0x18090], RZ ;  /* 0x018090ff00ff79a7 */ /* 0x000fe20008100025 */
[----:B------:R-:W-:Y:S05]  /*ab20*/  EXIT ;  /* 0x000000000000794d */ /* 0x000fea0003800000 */
.L_x_6:
[----:B------:R-:W-:-:S08]  /*ab30*/  UISETP.NE.AND UP0, UPT, UR10, 0x1, UPT ;  /* 0x000000010a00788c */ /* 0x000fd0000bf05270 */
[----:B------:R-:W1:-:S00]  /*ab40*/  USETMAXREG.DEALLOC.CTAPOOL 0x18 ;  /* 0x00000018000079c8 */ /* 0x000e4000080e0500 */
[----:B------:R-:W-:-:S13]  /*ab50*/  PLOP3.LUT P0, PT, PT, PT, UP0, 0x80, 0x0 ;  /* 0x000000000000781c */ /* 0x000fda0003f0f008 */
[----:B------:R-:W-:Y:S05]  /*ab60*/  @P0 EXIT ;  /* 0x000000000000094d */ /* 0x000fea0003800000 */
[----:B------:R-:W2:Y:S01]  /*ab70*/  S2UR UR11, SR_CTAID.X ;  /* 0x00000000000b79c3 */ /* 0x000ea20000002500 */
[----:B------:R-:W-:Y:S01]  /*ab80*/  ELECT P3, URZ, PT ;  /* 0x00000000003f782f */ /* 0x000fe20003860000 */
[----:B------:R-:W-:Y:S01]  /*ab90*/  BSSY B0, `(.L_x_69) ;  /* 0x0000029000007945 */ /* 0x000fe20003800000 */
[----:B-1----:R-:W-:Y:S01]  /*aba0*/  MOV R2, RZ ;  /* 0x000000ff00027202 */ /* 0x002fe20000000f00 */
[----:B------:R-:W-:Y:S01]  /*abb0*/  IMAD.MOV.U32 R8, RZ, RZ, RZ ;  /* 0x000000ffff087224 */ /* 0x000fe200078e00ff */
[----:B------:R-:W-:-:S03]  /*abc0*/  MOV R4, RZ ;  /* 0x000000ff00047202 */ /* 0x000fc60000000f00 */
[----:B------:R-:W1:Y:S08]  /*abd0*/  S2UR UR20, SR_CTAID.Y ;  /* 0x00000000001479c3 */ /* 0x000e700000002600 */
[----:B------:R-:W3:Y:S01]  /*abe0*/  S2UR UR21, SR_CTAID.Z ;  /* 0x00000000001579c3 */ /* 0x000ee20000002700 */
[----:B--2---:R-:W-:Y:S01]  /*abf0*/  USHF.L.U32 UR11, UR11, 0x7, URZ ;  /* 0x000000070b0b7899 */ /* 0x004fe2000800063f */
[----:B------:R-:W-:Y:S11]  /*ac00*/  @!P3 BRA `(.L_x_70) ;  /* 0x000000000084b947 */ /* 0x000ff60003800000 */
[----:B------:R-:W2:Y:S01]  /*ac10*/  S2R R4, SR_CgaCtaId ;  /* 0x0000000000047919 */ /* 0x000ea20000008800 */
[----:B------:R-:W-:Y:S02]  /*ac20*/  MOV R3, 0x400 ;  /* 0x0000040000037802 */ /* 0x000fe40000000f00 */
[----:B------:R-:W-:Y:S02]  /*ac30*/  MOV R5, 0x1 ;  /* 0x0000000100057802 */ /* 0x000fe40000000f00 */
[----:B--2---:R-:W-:Y:S02]  /*ac40*/  LEA R4, R4, R3, 0x18 ;  /* 0x0000000304047211 */ /* 0x004fe400078ec0ff */
[----:B------:R-:W-:-:S04]  /*ac50*/  SHF.L.U32 R3, R5, 0x1f, RZ ;  /* 0x0000001f05037819 */ /* 0x000fc800000006ff */
[----:B------:R-:W2:Y:S02]  /*ac60*/  SYNCS.PHASECHK.TRANS64.TRYWAIT P0, [R4+URZ+0x18060], R3 ;  /* 0x01806003040075a7 */ /* 0x000ea4000800017f */
[----:B--2---:R-:W-:Y:S05]  /*ac70*/  @!P0 BRA `(.L_x_71) ;  /* 0x0000001000908947 */ /* 0x004fea0003800000 */
.L_x_108:
[----:B------:R-:W-:Y:S01]  /*ac80*/  ULOP3.LUT UR4, UR6, 0x2, URZ, 0xfc, !UPT ;  /* 0x0000000206047892 */ /* 0x000fe2000f8efc3f */
[----:B--2---:R-:W-:-:S03]  /*ac90*/  @P2 IMAD.MOV.U32 R3, RZ, RZ, 0x2000 ;  /* 0x00002000ff032424 */ /* 0x004fc600078e00ff */
[----:B------:R-:W-:Y:S01]  /*aca0*/  UPRMT UR4, UR4, 0x9910, URZ ;  /* 0x0000991004047896 */ /* 0x000fe2000800003f */
[----:B------:R2:W-:Y:S03]  /*acb0*/  @P2 SYNCS.ARRIVE.TRANS64 RZ, [R4+URZ+0x18050], R3 ;  /* 0x0180500304ff29a7 */ /* 0x0005e6000800003f */
[----:B------:R-:W-:-:S06]  /*acc0*/  UISETP.NE.AND UP0, UPT, UR4, 0x2, UPT ;  /* 0x000000020400788c */ /* 0x000fcc000bf05270 */
[----:B------:R-:W-:-:S13]  /*acd0*/  PLOP3.LUT P0, PT, PT, PT, UP0, 0x80, 0x0 ;  /* 0x000000000000781c */ /* 0x000fda0003f0f008 */
[----:B--2---:R-:W-:Y:S05]  /*ace0*/  @P0 BRA `(.L_x_72) ;  /* 0x0000000000040947 */ /* 0x004fea0003800000 */
[----:B-1-3--:R-:W-:Y:S01]  /*acf0*/  BPT.TRAP 0x1 ;  /* 0x000000040000795c */ /* 0x00afe20000300000 */
.L_x_72:
[----:B------:R-:W-:-:S04]  /*ad00*/  LOP3.LUT P0, RZ, R0, 0x1f, RZ, 0xc0, !PT ;  /* 0x0000001f00ff7812 */ /* 0x000fc8000780c0ff */
[----:B------:R-:W-:-:S13]  /*ad10*/  PLOP3.LUT P0, PT, P0, P2, PT, 0x2a, 0x0 ;  /* 0x000000000000781c */ /* 0x000fda0000704572 */
[----:B------:R-:W-:Y:S05]  /*ad20*/  @P0 BRA `(.L_x_73) ;  /* 0x0000000000040947 */ /* 0x000fea0003800000 */
[----:B-1-3--:R-:W-:Y:S01]  /*ad30*/  BPT.TRAP 0x1 ;  /* 0x000000040000795c */ /* 0x00afe20000300000 */
.L_x_73:
[----:B------:R-:W-:Y:S01]  /*ad40*/  R2UR UR8, R4 ;  /* 0x00000000040872ca */ /* 0x000fe200000e0000 */
[----:B------:R-:W-:Y:S01]  /*ad50*/  ULDC.64 UR4, c[0x0][0x198] ;  /* 0x0000660000047ab9 */ /* 0x000fe20000000a00 */
[----:B------:R-:W-:Y:S01]  /*ad60*/  UMOV UR14, 0x0 ;  /* 0x00000000000e7882 */ /* 0x000fe20000000000 */
[----:B------:R-:W-:Y:S01]  /*ad70*/  UIADD3 UR4, UP0, UR4, 0xf0, URZ ;  /* 0x000000f004047890 */ /* 0x000fe2000ff1e03f */
[----:B------:R-:W-:Y:S01]  /*ad80*/  MOV R4, 0x1 ;  /* 0x0000000100047802 */ /* 0x000fe20000000f00 */
[----:B------:R-:W-:Y:S01]  /*ad90*/  UMOV UR15, 0x10000000 ;  /* 0x10000000000f7882 */ /* 0x000fe20000000000 */
[----:B------:R-:W-:Y:S01]  /*ada0*/  UMOV UR10, URZ ;  /* 0x0000003f000a7c82 */ /* 0x000fe20008000000 */
[----:B------:R-:W-:Y:S01]  /*adb0*/  UIADD3.X UR5, URZ, UR5, URZ, UP0, !UPT ;  /* 0x000000053f057290 */ /* 0x000fe200087fe43f */
[----:B------:R-:W-:Y:S01]  /*adc0*/  MOV R8, 0x40 ;  /* 0x0000004000087802 */ /* 0x000fe20000000f00 */
[----:B-1----:R-:W-:Y:S01]  /*add0*/  UMOV UR12, UR20 ;  /* 0x00000014000c7c82 */ /* 0x002fe20008000000 */
[----:B---3--:R-:W-:-:S03]  /*ade0*/  UMOV UR13, UR21 ;  /* 0x00000015000d7c82 */ /* 0x008fc60008000000 */
[----:B------:R-:W-:-:S09]  /*adf0*/  UIADD3 UR9, UR8, 0x18050, URZ ;  /* 0x0001805008097890 */ /* 0x000fd2000fffe03f */
[----:B------:R2:W-:Y:S02]  /*ae00*/  UTMALDG.4D [UR8], [UR4], desc[UR14] ;  /* 0x00000e08040075b4 */ /* 0x0005e40008019000 */
[----:B--2---:R-:W-:Y:S01]  /*ae10*/  NOP ;  /* 0x0000000000007918 */ /* 0x004fe20000000000 */
.L_x_70:
[----:B-1-3--:R-:W-:Y:S05]  /*ae20*/  BSYNC B0 ;  /* 0x0000000000007941 */ /* 0x00afea0003800000 */
.L_x_69:
[----:B------:R-:W1:Y:S01]  /*ae30*/  LDC R3, c[0x0][0x28c] ;  /* 0x0000a300ff037b82 */ /* 0x000e620000000800 */
[----:B------:R-:W-:Y:S01]  /*ae40*/  BSSY B0, `(.L_x_74) ;  /* 0x0000023000007945 */ /* 0x000fe20003800000 */
[----:B-1----:R-:W-:-:S13]  /*ae50*/  ISETP.GT.AND P4, PT, R3, RZ, P3 ;  /* 0x000000ff0300720c */ /* 0x002fda0001f84270 */
[----:B------:R-:W-:Y:S05]  /*ae60*/  @!P4 BRA `(.L_x_75) ;  /* 0x000000000080c947 */ /* 0x000fea0003800000 */
[----:B------:R-:W1:Y:S01]  /*ae70*/  S2R R5, SR_CgaCtaId ;  /* 0x0000000000057919 */ /* 0x000e620000008800 */
[----:B------:R-:W-:-:S04]  /*ae80*/  MOV R2, 0x400 ;  /* 0x0000040000027802 */ /* 0x000fc80000000f00 */
[----:B-1----:R-:W-:Y:S01]  /*ae90*/  LEA R5, R5, R2, 0x18 ;  /* 0x0000000205057211 */ /* 0x002fe200078ec0ff */
[----:B------:R-:W-:-:S05]  /*aea0*/  IMAD.MOV.U32 R2, RZ, RZ, 0x1 ;  /* 0x00000001ff027424 */ /* 0x000fca00078e00ff */
[----:B------:R-:W-:-:S04]  /*aeb0*/  SHF.L.U32 R2, R2, 0x1f, RZ ;  /* 0x0000001f02027819 */ /* 0x000fc800000006ff */
[----:B------:R-:W1:Y:S02]  /*aec0*/  SYNCS.PHASECHK.TRANS64.TRYWAIT P0, [R5+URZ+0x18028], R2 ;  /* 0x01802802050075a7 */ /* 0x000e64000800017f */
[----:B-1----:R-:W-:Y:S05]  /*aed0*/  @!P0 BRA `(.L_x_76) ;  /* 0x00000010000c8947 */ /* 0x002fea0003800000 */
.L_x_109:
[----:B------:R-:W-:Y:S01]  /*aee0*/  ULOP3.LUT UR4, UR6, 0x2, URZ, 0xfc, !UPT ;  /* 0x0000000206047892 */ /* 0x000fe2000f8efc3f */
[----:B-1----:R-:W-:-:S03]  /*aef0*/  @P2 MOV R2, 0x4000 ;  /* 0x0000400000022802 */ /* 0x002fc60000000f00 */
[----:B------:R-:W-:Y:S01]  /*af00*/  UPRMT UR4, UR4, 0x9910, URZ ;  /* 0x0000991004047896 */ /* 0x000fe2000800003f */
[----:B------:R1:W-:Y:S03]  /*af10*/  @P2 SYNCS.ARRIVE.TRANS64 RZ, [R5+URZ+0x18000], R2 ;  /* 0x0180000205ff29a7 */ /* 0x0003e6000800003f */
[----:B------:R-:W-:-:S06]  /*af20*/  UISETP.NE.AND UP0, UPT, UR4, 0x2, UPT ;  /* 0x000000020400788c */ /* 0x000fcc000bf05270 */
[----:B------:R-:W-:-:S13]  /*af30*/  PLOP3.LUT P0, PT, PT, PT, UP0, 0x80, 0x0 ;  /* 0x000000000000781c */ /* 0x000fda0003f0f008 */
[----:B-1----:R-:W-:Y:S05]  /*af40*/  @P0 BRA `(.L_x_77) ;  /* 0x0000000000040947 */ /* 0x002fea0003800000 */
[----:B------:R-:W-:Y:S01]  /*af50*/  BPT.TRAP 0x1 ;  /* 0x000000040000795c */ /* 0x000fe20000300000 */
.L_x_77:
[----:B------:R-:W-:-:S04]  /*af60*/  LOP3.LUT P0, RZ, R0, 0x1f, RZ, 0xc0, !PT ;  /* 0x0000001f00ff7812 */ /* 0x000fc8000780c0ff */
[----:B------:R-:W-:-:S13]  /*af70*/  PLOP3.LUT P0, PT, P0, P2, PT, 0x2a, 0x0 ;  /* 0x000000000000781c */ /* 0x000fda0000704572 */
[----:B------:R-:W-:Y:S05]  /*af80*/  @P0 BRA `(.L_x_78) ;  /* 0x0000000000040947 */ /* 0x000fea0003800000 */
[----:B------:R-:W-:Y:S01]  /*af90*/  BPT.TRAP 0x1 ;  /* 0x000000040000795c */ /* 0x000fe20000300000 */
.L_x_78:
        /* <DEDUP_REMOVED lines=8> */
[----:B------:R-:W-:-:S05]  /*b020*/  UMOV UR19, URZ ;  /* 0x0000003f00137c82 */ /* 0x000fca0008000000 */
[----:B------:R-:W-:Y:S02]  /*b030*/  UIADD3 UR16, UR17, 0x4000, URZ ;  /* 0x0000400011107890 */ /* 0x000fe4000fffe03f */
[----:B------:R-:W-:-:S09]  /*b040*/  UIADD3 UR17, UR17, 0x18000, URZ ;  /* 0x0001800011117890 */ /* 0x000fd2000fffe03f */
[----:B------:R1:W-:Y:S02]  /*b050*/  UTMALDG.4D [UR16], [UR4], desc[UR8] ;  /* 0x00000810040075b4 */ /* 0x0003e40008019000 */
[----:B-1----:R-:W-:Y:S01]  /*b060*/  NOP ;  /* 0x0000000000007918 */ /* 0x002fe20000000000 */
.L_x_75:
[----:B------:R-:W-:Y:S05]  /*b070*/  BSYNC B0 ;  /* 0x0000000000007941 */ /* 0x000fea0003800000 */
.L_x_74:
[----:B------:R-:W-:Y:S04]  /*b080*/  BSSY B0, `(.L_x_79) ;  /* 0x0000025000007945 */ /* 0x000fe80003800000 */
[----:B------:R-:W-:Y:S05]  /*b090*/  @!P3 BRA `(.L_x_80) ;  /* 0x00000000008cb947 */ /* 0x000fea0003800000 */
[----:B------:R-:W1:Y:S01]  /*b0a0*/  S2R R6, SR_CgaCtaId ;  /* 0x0000000000067919 */ /* 0x000e620000008800 */
[----:B------:R-:W-:-:S04]  /*b0b0*/  MOV R5, 0x400 ;  /* 0x0000040000057802 */ /* 0x000fc80000000f00 */
[----:B-1----:R-:W-:Y:S01]  /*b0c0*/  LEA R7, R6, R5, 0x18 ;  /* 0x0000000506077211 */ /* 0x002fe200078ec0ff */
[----:B------:R-:W-:-:S03]  /*b0d0*/  IMAD.MOV.U32 R6, RZ, RZ, 0x1 ;  /* 0x00000001ff067424 */ /* 0x000fc600078e00ff */
[----:B------:R-:W-:Y:S02]  /*b0e0*/  LEA R5, R4, R7, 0x3 ;  /* 0x0000000704057211 */ /* 0x000fe400078e18ff */
[----:B------:R-:W-:-:S04]  /*b0f0*/  SHF.L.U32 R6, R6, 0x1f, RZ ;  /* 0x0000001f06067819 */ /* 0x000fc800000006ff */
[----:B------:R-:W1:Y:S02]  /*b100*/  SYNCS.PHASECHK.TRANS64.TRYWAIT P0, [R5+URZ+0x18060], R6 ;  /* 0x01806006050075a7 */ /* 0x000e64000800017f */
[----:B-1----:R-:W-:Y:S05]  /*b110*/  @!P0 BRA `(.L_x_81) ;  /* 0x0000000c00908947 */ /* 0x002fea0003800000 */
.L_x_110:
        /* <DEDUP_REMOVED lines=8> */
.L_x_82:
[----:B------:R-:W-:-:S04]  /*b1a0*/  LOP3.LUT P0, RZ, R0, 0x1f, RZ, 0xc0, !PT ;  /* 0x0000001f00ff7812 */ /* 0x000fc8000780c0ff */
[----:B------:R-:W-:-:S13]  /*b1b0*/  PLOP3.LUT P0, PT, P0, P2, PT, 0x2a, 0x0 ;  /* 0x000000000000781c */ /* 0x000fda0000704572 */
[----:B------:R-:W-:Y:S05]  /*b1c0*/  @P0 BRA `(.L_x_83) ;  /* 0x0000000000040947 */ /* 0x000fea0003800000 */
[----:B------:R-:W-:Y:S01]  /*b1d0*/  BPT.TRAP 0x1 ;  /* 0x000000040000795c */ /* 0x000fe20000300000 */
.L_x_83:
[----:B------:R-:W-:Y:S01]  /*b1e0*/  R2UR UR16, R4 ;  /* 0x00000000041072ca */ /* 0x000fe200000e0000 */
[----:B------:R-:W-:Y:S01]  /*b1f0*/  ULDC.64 UR8, c[0x0][0x198] ;  /* 0x0000660000087ab9 */ /* 0x000fe20000000a00 */
[----:B------:R-:W-:Y:S01]  /*b200*/  R2UR UR4, R7 ;  /* 0x00000000070472ca */ /* 0x000fe200000e0000 */
[----:B------:R-:W-:Y:S01]  /*b210*/  UIADD3 UR8, UP0, UR8, 0xf0, URZ ;  /* 0x000000f008087890 */ /* 0x000fe2000ff1e03f */
[----:B------:R-:W-:Y:S01]  /*b220*/  R2UR UR19, R8 ;  /* 0x00000000081372ca */ /* 0x000fe200000e0000 */
[----:B------:R-:W-:Y:S01]  /*b230*/  UMOV UR5, 0x10000000 ;  /* 0x1000000000057882 */ /* 0x000fe20000000000 */
[----:B------:R-:W-:Y:S01]  /*b240*/  R2UR UR17, R5 ;  /* 0x00000000051172ca */ /* 0x000fe200000e0000 */
[----:B------:R-:W-:Y:S01]  /*b250*/  UIADD3.X UR9, URZ, UR9, URZ, UP0, !UPT ;  /* 0x000000093f097290 */ /* 0x000fe200087fe43f */
[----:B------:R-:W-:-:S07]  /*b260*/  UMOV UR18, URZ ;  /* 0x0000003f00127c82 */ /* 0x000fce0008000000 */
[----:B------:R-:W-:Y:S02]  /*b270*/  ULEA UR16, UR16, UR4, 0xd ;  /* 0x0000000410107291 */ /* 0x000fe4000f8e683f */
[----:B------:R-:W-:Y:S02]  /*b280*/  UIADD3 UR19, UR11, UR19, URZ ;  /* 0x000000130b137290 */ /* 0x000fe4000fffe03f */
[----:B------:R-:W-:Y:S01]  /*b290*/  UIADD3 UR17, UR17, 0x18050, URZ ;  /* 0x0001805011117890 */ /* 0x000fe2000fffe03f */
[----:B------:R-:W-:-:S08]  /*b2a0*/  UMOV UR4, 0x0 ;  /* 0x0000000000047882 */ /* 0x000fd00000000000 */
[----:B------:R1:W-:Y:S02]  /*b2b0*/  UTMALDG.4D [UR16], [UR8], desc[UR4] ;  /* 0x00000410080075b4 */ /* 0x0003e40008019000 */
[----:B-1----:R-:W-:Y:S01]  /*b2c0*/  NOP ;  /* 0x0000000000007918 */ /* 0x002fe20000000000 */
.L_x_80:
[----:B------:R-:W-:Y:S05]  /*b2d0*/  BSYNC B0 ;  /* 0x0000000000007941 */ /* 0x000fea0003800000 */
.L_x_79:
[----:B------:R-:W-:Y:S01]  /*b2e0*/  BSSY B0, `(.L_x_84) ;  /* 0x0000027000007945 */ /* 0x000fe20003800000 */
[----:B------:R-:W-:-:S03]  /*b2f0*/  IMAD.MOV.U32 R8, RZ, RZ, RZ ;  /* 0x000000ffff087224 */ /* 0x000fc600078e00ff */
[----:B------:R-:W-:Y:S05]  /*b300*/  @!P4 BRA `(.L_x_85) ;  /* 0x000000000090c947 */ /* 0x000fea0003800000 */
[----:B------:R-:W1:Y:S01]  /*b310*/  S2R R5, SR_CgaCtaId ;  /* 0x0000000000057919 */ /* 0x000e620000008800 */
[----:B------:R-:W-:Y:S02]  /*b320*/  MOV R4, 0x400 ;  /* 0x0000040000047802 */ /* 0x000fe40000000f00 */
[----:B------:R-:W-:-:S04]  /*b330*/  MOV R7, 0x1 ;  /* 0x0000000100077802 */ /* 0x000fc80000000f00 */
[----:B------:R-:W-:Y:S02]  /*b340*/  SHF.L.U32 R7, R7, 0x1f, RZ ;  /* 0x0000001f07077819 */ /* 0x000fe400000006ff */
[----:B-1----:R-:W-:-:S04]  /*b350*/  LEA R5, R5, R4, 0x18 ;  /* 0x0000000405057211 */ /* 0x002fc800078ec0ff */
[----:B------:R-:W-:-:S04]  /*b360*/  LEA R4, R2, R5, 0x3 ;  /* 0x0000000502047211 */ /* 0x000fc800078e18ff */
[----:B------:R-:W1:Y:S02]  /*b370*/  SYNCS.PHASECHK.TRANS64.TRYWAIT P0, [R4+URZ+0x18028], R7 ;  /* 0x01802807040075a7 */ /* 0x000e64000800017f */
[----:B-1----:R-:W-:Y:S05]  /*b380*/  @!P0 BRA `(.L_x_86) ;  /* 0x0000000c00088947 */ /* 0x002fea0003800000 */
.L_x_111:
[----:B------:R-:W-:Y:S01]  /*b390*/  ULOP3.LUT UR4, UR6, 0x2, URZ, 0xfc, !UPT ;  /* 0x0000000206047892 */ /* 0x000fe2000f8efc3f */
[----:B-1----:R-:W-:-:S03]  /*b3a0*/  @P2 IMAD.MOV.U32 R7, RZ, RZ, 0x4000 ;  /* 0x00004000ff072424 */ /* 0x002fc600078e00ff */
[----:B------:R-:W-:Y:S01]  /*b3b0*/  UPRMT UR4, UR4, 0x9910, URZ ;  /* 0x0000991004047896 */ /* 0x000fe2000800003f */
[----:B------:R1:W-:Y:S03]  /*b3c0*/  @P2 SYNCS.ARRIVE.TRANS64 RZ, [R4+URZ+0x18000], R7 ;  /* 0x0180000704ff29a7 */ /* 0x0003e6000800003f */
[----:B------:R-:W-:-:S06]  /*b3d0*/  UISETP.NE.AND UP0, UPT, UR4, 0x2, UPT ;  /* 0x000000020400788c */ /* 0x000fcc000bf05270 */
[----:B------:R-:W-:-:S13]  /*b3e0*/  PLOP3.LUT P0, PT, PT, PT, UP0, 0x80, 0x0 ;  /* 0x000000000000781c */ /* 0x000fda0003f0f008 */
[----:B-1----:R-:W-:Y:S05]  /*b3f0*/  @P0 BRA `(.L_x_87) ;  /* 0x0000000000040947 */ /* 0x002fea0003800000 */
[----:B------:R-:W-:Y:S01]  /*b400*/  BPT.TRAP 0x1 ;  /* 0x000000040000795c */ /* 0x000fe20000300000 */
.L_x_87:
[----:B------:R-:W-:-:S04]  /*b410*/  LOP3.LUT P0, RZ, R0, 0x1f, RZ, 0xc0, !PT ;  /* 0x0000001f00ff7812 */ /* 0x000fc8000780c0ff */
[----:B------:R-:W-:-:S13]  /*b420*/  PLOP3.LUT P0, PT, P0, P2, PT, 0x2a, 0x0 ;  /* 0x000000000000781c */ /* 0x000fda0000704572 */
[----:B------:R-:W-:Y:S05]  /*b430*/  @P0 BRA `(.L_x_88) ;  /* 0x0000000000040947 */ /* 0x000fea0003800000 */
[----:B------:R-:W-:Y:S01]  /*b440*/  BPT.TRAP 0x1 ;  /* 0x000000040000795c */ /* 0x000fe20000300000 */
.L_x_88:
[----:B------:R-:W-:Y:S01]  /*b450*/  LEA R5, R2, R5, 0xe ;  /* 0x0000000502057211 */ /* 0x000fe200078e70ff */
[----:B------:R-:W-:Y:S01]  /*b460*/  ULDC.64 UR4, c[0x0][0x198] ;  /* 0x0000660000047ab9 */ /* 0x000fe20000000a00 */
[----:B------:R-:W-:Y:S01]  /*b470*/  R2UR UR17, R4 ;  /* 0x00000000041172ca */ /* 0x000fe200000e0000 */
[----:B------:R-:W-:Y:S01]  /*b480*/  UIADD3 UR4, UP0, UR4, 0x2f0, URZ ;  /* 0x000002f004047890 */ /* 0x000fe2000ff1e03f */
[----:B------:R-:W-:Y:S01]  /*b490*/  R2UR UR16, R5 ;  /* 0x00000000051072ca */ /* 0x000fe200000e0000 */
[----:B------:R-:W-:Y:S01]  /*b4a0*/  UMOV UR8, 0x0 ;  /* 0x0000000000087882 */ /* 0x000fe20000000000 */
[----:B------:R-:W-:Y:S01]  /*b4b0*/  UMOV UR9, 0x10000000 ;  /* 0x1000000000097882 */ /* 0x000fe20000000000 */
[----:B------:R-:W-:Y:S01]  /*b4c0*/  UIADD3.X UR5, URZ, UR5, URZ, UP0, !UPT ;  /* 0x000000053f057290 */ /* 0x000fe200087fe43f */
[----:B------:R-:W-:Y:S01]  /*b4d0*/  IADD3 R2, R2, 0x1, RZ ;  /* 0x0000000102027810 */ /* 0x000fe20007ffe0ff */
[----:B------:R-:W-:Y:S01]  /*b4e0*/  UMOV UR18, URZ ;  /* 0x0000003f00127c82 */ /* 0x000fe20008000000 */
[----:B------:R-:W-:Y:S01]  /*b4f0*/  UMOV UR19, URZ ;  /* 0x0000003f00137c82 */ /* 0x000fe20008000000 */
[----:B------:R-:W-:-:S04]  /*b500*/  IMAD.MOV.U32 R8, RZ, RZ, 0x1 ;  /* 0x00000001ff087424 */ /* 0x000fc800078e00ff */
[----:B------:R-:W-:Y:S02]  /*b510*/  UIADD3 UR17, UR17, 0x18000, URZ ;  /* 0x0001800011117890 */ /* 0x000fe4000fffe03f */
[----:B------:R-:W-:-:S09]  /*b520*/  UIADD3 UR16, UR16, 0x4000, URZ ;  /* 0x0000400010107890 */ /* 0x000fd2000fffe03f */
[----:B------:R1:W-:Y:S02]  /*b530*/  UTMALDG.4D [UR16], [UR4], desc[UR8] ;  /* 0x00000810040075b4 */ /* 0x0003e40008019000 */
[----:B-1----:R-:W-:Y:S01]  /*b540*/  NOP ;  /* 0x0000000000007918 */ /* 0x002fe20000000000 */
.L_x_85:
[----:B------:R-:W-:Y:S05]  /*b550*/  BSYNC B0 ;  /* 0x0000000000007941 */ /* 0x000fea0003800000 */
.L_x_84:
[----:B------:R-:W-:-:S13]  /*b560*/  ISETP.GE.AND P0, PT, R3, 0x81, PT ;  /* 0x000000810300780c */ /* 0x000fda0003f06270 */
[----:B------:R-:W-:Y:S05]  /*b570*/  @!P0 EXIT ;  /* 0x000000000000894d */ /* 0x000fea0003800000 */
[----:B------:R-:W-:Y:S01]  /*b580*/  IADD3 R3, R3, 0x7f, RZ ;  /* 0x0000007f03037810 */ /* 0x000fe20007ffe0ff */
[----:B------:R-:W-:Y:S01]  /*b590*/  BSSY B0, `(.L_x_89) ;  /* 0x000005b000007945 */ /* 0x000fe20003800000 */
[----:B------:R-:W-:Y:S02]  /*b5a0*/  LOP3.LUT P0, RZ, R0, 0x1f, RZ, 0xc0, !PT ;  /* 0x0000001f00ff7812 */ /* 0x000fe4000780c0ff */
[----:B------:R-:W-:Y:S02]  /*b5b0*/  SHF.R.S32.HI R0, RZ, 0x1f, R3 ;  /* 0x0000001fff007819 */ /* 0x000fe40000011403 */
[----:B------:R-:W-:Y:S02]  /*b5c0*/  PLOP3.LUT P0, PT, P0, P2, PT, 0x2a, 0x0 ;  /* 0x000000000000781c */ /* 0x000fe40000704572 */
[----:B------:R-:W-:Y:S02]  /*b5d0*/  LEA.HI R0, R0, R3, RZ, 0x7 ;  /* 0x0000000300007211 */ /* 0x000fe400078f38ff */
[----:B------:R-:W-:-:S02]  /*b5e0*/  MOV R3, UR6 ;  /* 0x0000000600037c02 */ /* 0x000fc40008000f00 */
[----:B------:R-:W-:Y:S02]  /*b5f0*/  SHF.R.S32.HI R4, RZ, 0x7, R0 ;  /* 0x00000007ff047819 */ /* 0x000fe40000011400 */
[----:B------:R-:W-:Y:S02]  /*b600*/  LOP3.LUT R0, R3, 0x2, RZ, 0xfc, !PT ;  /* 0x0000000203007812 */ /* 0x000fe400078efcff */
[----:B------:R-:W-:Y:S01]  /*b610*/  MOV R3, 0x1 ;  /* 0x0000000100037802 */ /* 0x000fe20000000f00 */
[----:B------:R-:W-:-:S07]  /*b620*/  IMAD.SHL.U32 R4, R4, 0x2, RZ ;  /* 0x0000000204047824 */ /* 0x000fce00078e00ff */
.L_x_100:
[----:B------:R-:W-:Y:S04]  /*b630*/  BSSY B1, `(.L_x_90) ;  /* 0x0000025000017945 */ /* 0x000fe80003800000 */
[----:B------:R-:W-:Y:S05]  /*b640*/  @!P3 BRA `(.L_x_91) ;  /* 0x00000000008cb947 */ /* 0x000fea0003800000 */
[----:B------:R-:W1:Y:S01]  /*b650*/  S2R R6, SR_CgaCtaId ;  /* 0x0000000000067919 */ /* 0x000e620000008800 */
[----:B------:R-:W-:-:S04]  /*b660*/  MOV R5, 0x400 ;  /* 0x0000040000057802 */ /* 0x000fc80000000f00 */
[----:B-1----:R-:W-:Y:S02]  /*b670*/  LEA R7, R6, R5, 0x18 ;  /* 0x0000000506077211 */ /* 0x002fe400078ec0ff */
[----:B------:R-:W-:Y:S02]  /*b680*/  SHF.L.U32 R5, R3, 0x1f, RZ ;  /* 0x0000001f03057819 */ /* 0x000fe400000006ff */
[----:B------:R-:W-:-:S04]  /*b690*/  LEA R6, R2, R7, 0x3 ;  /* 0x0000000702067211 */ /* 0x000fc800078e18ff */
[----:B------:R-:W1:Y:S02]  /*b6a0*/  SYNCS.PHASECHK.TRANS64.TRYWAIT P4, [R6+URZ+0x18028], R5 ;  /* 0x01802805060075a7 */ /* 0x000e64000808017f */
[----:B-1----:R-:W-:Y:S05]  /*b6b0*/  @!P4 BRA `(.L_x_92) ;  /* 0x000000080050c947 */ /* 0x002fea0003800000 */
.L_x_112:
[----:B-1----:R-:W-:-:S04]  /*b6c0*/  @P2 IMAD.MOV.U32 R5, RZ, RZ, 0x4000 ;  /* 0x00004000ff052424 */ /* 0x002fc800078e00ff */
[----:B------:R1:W-:Y:S02]  /*b6d0*/  @P2 SYNCS.ARRIVE.TRANS64 RZ, [R6+URZ+0x18000], R5 ;  /* 0x0180000506ff29a7 */ /* 0x0003e4000800003f */
[----:B-1----:R-:W-:-:S04]  /*b6e0*/  PRMT R5, R0, 0x9910, RZ ;  /* 0x0000991000057816 */ /* 0x002fc800000000ff */
[----:B------:R-:W-:-:S13]  /*b6f0*/  ISETP.NE.AND P4, PT, R5, 0x2, PT ;  /* 0x000000020500780c */ /* 0x000fda0003f85270 */
[----:B------:R-:W-:Y:S05]  /*b700*/  @P4 BRA `(.L_x_93) ;  /* 0x0000000000044947 */ /* 0x000fea0003800000 */
[----:B------:R-:W-:Y:S01]  /*b710*/  BPT.TRAP 0x1 ;  /* 0x000000040000795c */ /* 0x000fe20000300000 */
.L_x_93:
[----:B------:R-:W-:Y:S05]  /*b720*/  @P0 BRA `(.L_x_94) ;  /* 0x0000000000040947 */ /* 0x000fea0003800000 */
[----:B------:R-:W-:Y:S01]  /*b730*/  BPT.TRAP 0x1 ;  /* 0x000000040000795c */ /* 0x000fe20000300000 */
.L_x_94:
[----:B------:R-:W-:Y:S01]  /*b740*/  LEA R7, R2, R7, 0xe ;  /* 0x0000000702077211 */ /* 0x000fe200078e70ff */
[----:B------:R-:W-:Y:S01]  /*b750*/  ULDC.64 UR4, c[0x0][0x198] ;  /* 0x0000660000047ab9 */ /* 0x000fe20000000a00 */
[----:B------:R-:W-:Y:S01]  /*b760*/  R2UR UR17, R6 ;  /* 0x00000000061172ca */ /* 0x000fe200000e0000 */
[----:B------:R-:W-:Y:S01]  /*b770*/  UIADD3 UR4, UP0, UR4, 0x1f0, URZ ;  /* 0x000001f004047890 */ /* 0x000fe2000ff1e03f */
[----:B------:R-:W-:Y:S01]  /*b780*/  R2UR UR16, R7 ;  /* 0x00000000071072ca */ /* 0x000fe200000e0000 */
[----:B------:R-:W-:Y:S01]  /*b790*/  UMOV UR8, 0x0 ;  /* 0x0000000000087882 */ /* 0x000fe20000000000 */
[----:B------:R-:W-:Y:S01]  /*b7a0*/  R2UR UR19, R8 ;  /* 0x00000000081372ca */ /* 0x000fe200000e0000 */
[----:B------:R-:W-:Y:S01]  /*b7b0*/  UIADD3.X UR5, URZ, UR5, URZ, UP0, !UPT ;  /* 0x000000053f057290 */ /* 0x000fe200087fe43f */
[----:B------:R-:W-:Y:S01]  /*b7c0*/  IADD3 R5, R2, 0x1, RZ ;  /* 0x0000000102057810 */ /* 0x000fe20007ffe0ff */
[----:B------:R-:W-:Y:S01]  /*b7d0*/  UMOV UR9, 0x10000000 ;  /* 0x1000000000097882 */ /* 0x000fe20000000000 */
[----:B------:R-:W-:-:S02]  /*b7e0*/  UMOV UR18, URZ ;  /* 0x0000003f00127c82 */ /* 0x000fc40008000000 */
[----:B------:R-:W-:-:S03]  /*b7f0*/  ISETP.NE.AND P4, PT, R5, 0x5, PT ;  /* 0x000000050500780c */ /* 0x000fc60003f85270 */
[----:B------:R-:W-:Y:S01]  /*b800*/  UIADD3 UR17, UR17, 0x18000, URZ ;  /* 0x0001800011117890 */ /* 0x000fe2000fffe03f */
[----:B------:R-:W-:Y:S01]  /*b810*/  SEL R2, RZ, 0x1, P4 ;  /* 0x00000001ff027807 */ /* 0x000fe20002000000 */
[----:B------:R-:W-:Y:S02]  /*b820*/  UIADD3 UR16, UR16, 0x4000, URZ ;  /* 0x0000400010107890 */ /* 0x000fe4000fffe03f */
[----:B------:R-:W-:Y:S01]  /*b830*/  USHF.L.U32 UR19, UR19, 0x7, URZ ;  /* 0x0000000713137899 */ /* 0x000fe2000800063f */
[----:B------:R-:W-:Y:S02]  /*b840*/  LOP3.LUT R3, R3, R2, RZ, 0x3c, !PT ;  /* 0x0000000203037212 */ /* 0x000fe400078e3cff */
[----:B------:R-:W-:-:S06]  /*b850*/  SEL R2, R5, RZ, P4 ;  /* 0x000000ff05027207 */ /* 0x000fcc0002000000 */
[----:B------:R1:W-:Y:S02]  /*b860*/  UTMALDG.4D [UR16], [UR4], desc[UR8] ;  /* 0x00000810040075b4 */ /* 0x0003e40008019000 */
[----:B-1----:R-:W-:Y:S01]  /*b870*/  NOP ;  /* 0x0000000000007918 */ /* 0x002fe20000000000 */
.L_x_91:
[----:B------:R-:W-:Y:S05]  /*b880*/  BSYNC B1 ;  /* 0x0000000000017941 */ /* 0x000fea0003800000 */
.L_x_90:
[----:B------:R-:W-:Y:S01]  /*b890*/  ISETP.LT.OR P4, PT, R4, 0x4, !P3 ;  /* 0x000000040400780c */ /* 0x000fe20005f81670 */
[----:B------:R-:W-:-:S12]  /*b8a0*/  BSSY B1, `(.L_x_95) ;  /* 0x0000026000017945 */ /* 0x000fd80003800000 */
[----:B------:R-:W-:Y:S05]  /*b8b0*/  @P4 BRA `(.L_x_96) ;  /* 0x0000000000904947 */ /* 0x000fea0003800000 */
[----:B------:R-:W1:Y:S01]  /*b8c0*/  S2R R6, SR_CgaCtaId ;  /* 0x0000000000067919 */ /* 0x000e620000008800 */
[----:B------:R-:W-:Y:S02]  /*b8d0*/  MOV R5, 0x400 ;  /* 0x0000040000057802 */ /* 0x000fe40000000f00 */
[----:B------:R-:W-:Y:S02]  /*b8e0*/  SHF.L.U32 R7, R3, 0x1f, RZ ;  /* 0x0000001f03077819 */ /* 0x000fe400000006ff */
[----:B-1----:R-:W-:-:S05]  /*b8f0*/  LEA R5, R6, R5, 0x18 ;  /* 0x0000000506057211 */ /* 0x002fca00078ec0ff */
[----:B------:R-:W-:-:S04]  /*b900*/  IMAD R6, R2, 0x8, R5 ;  /* 0x0000000802067824 */ /* 0x000fc800078e0205 */
[----:B------:R-:W1:Y:S02]  /*b910*/  SYNCS.PHASECHK.TRANS64.TRYWAIT P4, [R6+URZ+0x18028], R7 ;  /* 0x01802807060075a7 */ /* 0x000e64000808017f */
[----:B-1----:R-:W-:Y:S05]  /*b920*/  @!P4 BRA `(.L_x_97) ;  /* 0x0000000400c8c947 */ /* 0x002fea0003800000 */
.L_x_113:
[----:B-1----:R-:W-:-:S04]  /*b930*/  @P1 MOV R7, 0x4000 ;  /* 0x0000400000071802 */ /* 0x002fc80000000f00 */
[----:B------:R1:W-:Y:S02]  /*b940*/  @P1 SYNCS.ARRIVE.TRANS64 RZ, [R6+URZ+0x18000], R7 ;  /* 0x0180000706ff19a7 */ /* 0x0003e4000800003f */
[----:B-1----:R-:W-:-:S04]  /*b950*/  PRMT R7, R0, 0x9910, RZ ;  /* 0x0000991000077816 */ /* 0x002fc800000000ff */
[----:B------:R-:W-:-:S13]  /*b960*/  ISETP.NE.AND P4, PT, R7, 0x2, PT ;  /* 0x000000020700780c */ /* 0x000fda0003f85270 */
[----:B------:R-:W-:Y:S05]  /*b970*/  @P4 BRA `(.L_x_98) ;  /* 0x0000000000044947 */ /* 0x000fea0003800000 */
[----:B------:R-:W-:Y:S01]  /*b980*/  BPT.TRAP 0x1 ;  /* 0x000000040000795c */ /* 0x000fe20000300000 */
.L_x_98:
[----:B------:R-:W-:Y:S05]  /*b990*/  @P0 BRA `(.L_x_99) ;  /* 0x0000000000040947 */ /* 0x000fea0003800000 */
[----:B------:R-:W-:Y:S01]  /*b9a0*/  BPT.TRAP 0x1 ;  /* 0x000000040000795c */ /* 0x000fe20000300000 */
.L_x_99:
        /* <DEDUP_REMOVED lines=8> */
[----:B------:R-:W-:Y:S01]  /*ba30*/  VIADD R2, R2, 0x1 ;  /* 0x0000000102027836 */ /* 0x000fe20000000000 */
[----:B------:R-:W-:Y:S01]  /*ba40*/  UMOV UR9, 0x10000000 ;  /* 0x1000000000097882 */ /* 0x000fe20000000000 */
[----:B------:R-:W-:Y:S01]  /*ba50*/  UMOV UR18, URZ ;  /* 0x0000003f00127c82 */ /* 0x000fe20008000000 */
[----:B------:R-:W-:-:S02]  /*ba60*/  IADD3 R8, R8, 0x1, RZ ;  /* 0x0000000108087810 */ /* 0x000fc40007ffe0ff */
[C---:B------:R-:W-:Y:S02]  /*ba70*/  ISETP.NE.AND P4, PT, R2.reuse, 0x5, PT ;  /* 0x000000050200780c */ /* 0x040fe40003f85270 */
[----:B------:R-:W-:Y:S02]  /*ba80*/  UIADD3 UR17, UR17, 0x18000, URZ ;  /* 0x0001800011117890 */ /* 0x000fe4000fffe03f */
[----:B------:R-:W-:Y:S01]  /*ba90*/  UIADD3 UR16, UR16, 0x4000, URZ ;  /* 0x0000400010107890 */ /* 0x000fe2000fffe03f */
[----:B------:R-:W-:Y:S01]  /*baa0*/  SEL R6, RZ, 0x1, P4 ;  /* 0x00000001ff067807 */ /* 0x000fe20002000000 */
[----:B------:R-:W-:Y:S01]  /*bab0*/  USHF.L.U32 UR19, UR19, 0x7, URZ ;  /* 0x0000000713137899 */ /* 0x000fe2000800063f */
[----:B------:R-:W-:Y:S02]  /*bac0*/  SEL R2, R2, RZ, P4 ;  /* 0x000000ff02027207 */ /* 0x000fe40002000000 */
[----:B------:R-:W-:-:S06]  /*bad0*/  LOP3.LUT R3, R3, R6, RZ, 0x3c, !PT ;  /* 0x0000000603037212 */ /* 0x000fcc00078e3cff */
[----:B------:R1:W-:Y:S02]  /*bae0*/  UTMALDG.4D [UR16], [UR4], desc[UR8] ;  /* 0x00000810040075b4 */ /* 0x0003e40008019000 */
[----:B-1----:R-:W-:Y:S01]  /*baf0*/  NOP ;  /* 0x0000000000007918 */ /* 0x002fe20000000000 */
.L_x_96:
[----:B------:R-:W-:Y:S05]  /*bb00*/  BSYNC B1 ;  /* 0x0000000000017941 */ /* 0x000fea0003800000 */
.L_x_95:
[C---:B------:R-:W-:Y:S02]  /*bb10*/  ISETP.GT.AND P4, PT, R4.reuse, 0x4, PT ;  /* 0x000000040400780c */ /* 0x040fe40003f84270 */
[----:B------:R-:W-:-:S11]  /*bb20*/  IADD3 R4, R4, -0x2, RZ ;  /* 0xfffffffe04047810 */ /* 0x000fd60007ffe0ff */
[----:B------:R-:W-:Y:S05]  /*bb30*/  @P4 BRA `(.L_x_100) ;  /* 0xfffffff800bc4947 */ /* 0x000fea000383ffff */
[----:B------:R-:W-:Y:S05]  /*bb40*/  BSYNC B0 ;  /* 0x0000000000007941 */ /* 0x000fea0003800000 */
.L_x_89:
[----:B------:R-:W-:Y:S05]  /*bb50*/  EXIT ;  /* 0x000000000000794d */ /* 0x000fea0003800000 */
.L_x_15:
[----:B--2---:R-:W-:-:S04]  /*bb60*/  IMAD.U32 R5, RZ, RZ, UR6 ;  /* 0x00000006ff057e24 */ /* 0x004fc8000f8e00ff */
[----:B------:R2:W3:Y:S03]  /*bb70*/  SYNCS.PHASECHK.TRANS64.TRYWAIT P1, [R5+URZ+0x18050], R2 ;  /* 0x01805002050075a7 */ /* 0x0004e6000802017f */
[----:B---3--:R-:W-:Y:S05]  /*bb80*/  @!P1 NANOSLEEP.SYNCS 0x989680 ;  /* 0x009896800000995d */ /* 0x008fea0003900000 */
[----:B------:R-:W3:Y:S02]  /*bb90*/  @!P1 SYNCS.PHASECHK.TRANS64 P1, [R5+URZ+0x18050], R2 ;  /* 0x01805002050095a7 */ /* 0x000ee4000802007f */
[----:B---3--:R-:W-:Y:S05]  /*bba0*/  @!P1 BRA `(.L_x_15) ;  /* 0xfffffffc00ec9947 */ /* 0x008fea000383ffff */
[----:B------:R-:W-:Y:S05]  /*bbb0*/  BRA `(.L_x_101) ;  /* 0xffffff50007c7947 */ /* 0x000fea000383ffff */
.L_x_17:
[----:B---3--:R-:W-:-:S04]  /*bbc0*/  MOV R0, UR37 ;  /* 0x0000002500007c02 */ /* 0x008fc80008000f00 */
[----:B------:R3:W4:Y:S03]  /*bbd0*/  SYNCS.PHASECHK.TRANS64.TRYWAIT P1, [R0+URZ+0x18000], R7 ;  /* 0x01800007000075a7 */ /* 0x000726000802017f */
[----:B----4-:R-:W-:Y:S05]  /*bbe0*/  @!P1 NANOSLEEP.SYNCS 0x989680 ;  /* 0x009896800000995d */ /* 0x010fea0003900000 */
[----:B------:R-:W4:Y:S02]  /*bbf0*/  @!P1 SYNCS.PHASECHK.TRANS64 P1, [R0+URZ+0x18000], R7 ;  /* 0x01800007000095a7 */ /* 0x000f24000802007f */
[----:B----4-:R-:W-:Y:S05]  /*bc00*/  @!P1 BRA `(.L_x_17) ;  /* 0xfffffffc00ec9947 */ /* 0x010fea000383ffff */
[----:B------:R-:W-:Y:S05]  /*bc10*/  BRA `(.L_x_102) ;  /* 0xffffff5000847947 */ /* 0x000fea000383ffff */
.L_x_18:
[----:B--2---:R-:W-:-:S04]  /*bc20*/  MOV R5, UR23 ;  /* 0x0000001700057c02 */ /* 0x004fc80008000f00 */
[----:B------:R2:W3:Y:S03]  /*bc30*/  SYNCS.PHASECHK.TRANS64.TRYWAIT P1, [R5+URZ+-0x8], R0 ;  /* 0xfffff800050075a7 */ /* 0x0004e6000802017f */
[----:B---3--:R-:W-:Y:S05]  /*bc40*/  @!P1 NANOSLEEP.SYNCS 0x989680 ;  /* 0x009896800000995d */ /* 0x008fea0003900000 */
[----:B------:R-:W3:Y:S02]  /*bc50*/  @!P1 SYNCS.PHASECHK.TRANS64 P1, [R5+URZ+-0x8], R0 ;  /* 0xfffff800050095a7 */ /* 0x000ee4000802007f */
[----:B---3--:R-:W-:Y:S05]  /*bc60*/  @!P1 BRA `(.L_x_18) ;  /* 0xfffffffc00ec9947 */ /* 0x008fea000383ffff */
[----:B------:R-:W-:Y:S05]  /*bc70*/  BRA `(.L_x_103) ;  /* 0xffffff5000807947 */ /* 0x000fea000383ffff */
.L_x_20:
[----:B-1----:R-:W-:-:S04]  /*bc80*/  IMAD.U32 R8, RZ, RZ, UR37 ;  /* 0x00000025ff087e24 */ /* 0x002fc8000f8e00ff */
[----:B------:R1:W2:Y:S03]  /*bc90*/  SYNCS.PHASECHK.TRANS64.TRYWAIT P1, [R8+URZ+0x18008], R7 ;  /* 0x01800807080075a7 */ /* 0x0002a6000802017f */
[----:B--2---:R-:W-:Y:S05]  /*bca0*/  @!P1 NANOSLEEP.SYNCS 0x989680 ;  /* 0x009896800000995d */ /* 0x004fea0003900000 */
[----:B------:R-:W2:Y:S02]  /*bcb0*/  @!P1 SYNCS.PHASECHK.TRANS64 P1, [R8+URZ+0x18008], R7 ;  /* 0x01800807080095a7 */ /* 0x000ea4000802007f */
[----:B--2---:R-:W-:Y:S05]  /*bcc0*/  @!P1 BRA `(.L_x_20) ;  /* 0xfffffffc00ec9947 */ /* 0x004fea000383ffff */
[----:B------:R-:W-:Y:S05]  /*bcd0*/  BRA `(.L_x_104) ;  /* 0xffffff7800e07947 */ /* 0x000fea000383ffff */
.L_x_25:
[----:B-1----:R-:W-:-:S04]  /*bce0*/  MOV R5, UR6 ;  /* 0x0000000600057c02 */ /* 0x002fc80008000f00 */
[----:B------:R1:W2:Y:S03]  /*bcf0*/  SYNCS.PHASECHK.TRANS64.TRYWAIT P2, [R5+URZ+0x18000], R4 ;  /* 0x01800004050075a7 */ /* 0x0002a6000804017f */
[----:B--2---:R-:W-:Y:S05]  /*bd00*/  @!P2 NANOSLEEP.SYNCS 0x989680 ;  /* 0x009896800000a95d */ /* 0x004fea0003900000 */
[----:B------:R-:W2:Y:S02]  /*bd10*/  @!P2 SYNCS.PHASECHK.TRANS64 P2, [R5+URZ+0x18000], R4 ;  /* 0x018000040500a5a7 */ /* 0x000ea4000804007f */
[----:B--2---:R-:W-:Y:S05]  /*bd20*/  @!P2 BRA `(.L_x_25) ;  /* 0xfffffffc00eca947 */ /* 0x004fea000383ffff */
[----:B------:R-:W-:Y:S05]  /*bd30*/  BRA `(.L_x_105) ;  /* 0xffffff7c00f87947 */ /* 0x000fea000383ffff */
.L_x_29:
[----:B-1----:R-:W-:-:S04]  /*bd40*/  MOV R8, UR6 ;  /* 0x0000000600087c02 */ /* 0x002fc80008000f00 */
[----:B------:R1:W2:Y:S03]  /*bd50*/  SYNCS.PHASECHK.TRANS64.TRYWAIT P2, [R8+URZ+0x18000], R11 ;  /* 0x0180000b080075a7 */ /* 0x0002a6000804017f */
[----:B--2---:R-:W-:Y:S05]  /*bd60*/  @!P2 NANOSLEEP.SYNCS 0x989680 ;  /* 0x009896800000a95d */ /* 0x004fea0003900000 */
[----:B------:R-:W2:Y:S02]  /*bd70*/  @!P2 SYNCS.PHASECHK.TRANS64 P2, [R8+URZ+0x18000], R11 ;  /* 0x0180000b0800a5a7 */ /* 0x000ea4000804007f */
[----:B--2---:R-:W-:Y:S05]  /*bd80*/  @!P2 BRA `(.L_x_29) ;  /* 0xfffffffc00eca947 */ /* 0x004fea000383ffff */
[----:B------:R-:W-:Y:S05]  /*bd90*/  BRA `(.L_x_28) ;  /* 0xffffffa000d07947 */ /* 0x000fea000383ffff */
.L_x_37:
[----:B-1----:R-:W-:-:S04]  /*bda0*/  IMAD.U32 R5, RZ, RZ, UR6 ;  /* 0x00000006ff057e24 */ /* 0x002fc8000f8e00ff */
[----:B------:R1:W2:Y:S03]  /*bdb0*/  SYNCS.PHASECHK.TRANS64.TRYWAIT P2, [R5+URZ+0x18000], R4 ;  /* 0x01800004050075a7 */ /* 0x0002a6000804017f */
[----:B--2---:R-:W-:Y:S05]  /*bdc0*/  @!P2 NANOSLEEP.SYNCS 0x989680 ;  /* 0x009896800000a95d */ /* 0x004fea0003900000 */
[----:B------:R-:W2:Y:S02]  /*bdd0*/  @!P2 SYNCS.PHASECHK.TRANS64 P2, [R5+URZ+0x18000], R4 ;  /* 0x018000040500a5a7 */ /* 0x000ea4000804007f */
[----:B--2---:R-:W-:Y:S05]  /*bde0*/  @!P2 BRA `(.L_x_37) ;  /* 0xfffffffc00eca947 */ /* 0x004fea000383ffff */
[----:B------:R-:W-:Y:S05]  /*bdf0*/  BRA `(.L_x_106) ;  /* 0xffffffa800107947 */ /* 0x000fea000383ffff */
.L_x_41:
[----:B-1----:R-:W-:-:S04]  /*be00*/  MOV R8, UR6 ;  /* 0x0000000600087c02 */ /* 0x002fc80008000f00 */
[----:B------:R1:W2:Y:S03]  /*be10*/  SYNCS.PHASECHK.TRANS64.TRYWAIT P2, [R8+URZ+0x18000], R75 ;  /* 0x0180004b080075a7 */ /* 0x0002a6000804017f */
[----:B--2---:R-:W-:Y:S05]  /*be20*/  @!P2 NANOSLEEP.SYNCS 0x989680 ;  /* 0x009896800000a95d */ /* 0x004fea0003900000 */
[----:B------:R-:W2:Y:S02]  /*be30*/  @!P2 SYNCS.PHASECHK.TRANS64 P2, [R8+URZ+0x18000], R75 ;  /* 0x0180004b0800a5a7 */ /* 0x000ea4000804007f */
[----:B--2---:R-:W-:Y:S05]  /*be40*/  @!P2 BRA `(.L_x_41) ;  /* 0xfffffffc00eca947 */ /* 0x004fea000383ffff */
[----:B------:R-:W-:Y:S05]  /*be50*/  BRA `(.L_x_40) ;  /* 0xffffffd400147947 */ /* 0x000fea000383ffff */
.L_x_57:
[----:B-1----:R-:W-:-:S04]  /*be60*/  MOV R3, UR23 ;  /* 0x0000001700037c02 */ /* 0x002fc80008000f00 */
[----:B------:R1:W2:Y:S03]  /*be70*/  SYNCS.PHASECHK.TRANS64.TRYWAIT P0, [R3+URZ+0x8], R0 ;  /* 0x00000800030075a7 */ /* 0x0002a6000800017f */
[----:B--2---:R-:W-:Y:S05]  /*be80*/  @!P0 NANOSLEEP.SYNCS 0x989680 ;  /* 0x009896800000895d */ /* 0x004fea0003900000 */
[----:B------:R-:W2:Y:S02]  /*be90*/  @!P0 SYNCS.PHASECHK.TRANS64 P0, [R3+URZ+0x8], R0 ;  /* 0x00000800030085a7 */ /* 0x000ea4000800007f */
[----:B--2---:R-:W-:Y:S05]  /*bea0*/  @!P0 BRA `(.L_x_57) ;  /* 0xfffffffc00ec8947 */ /* 0x004fea000383ffff */
[----:B------:R-:W-:Y:S05]  /*beb0*/  BRA `(.L_x_107) ;  /* 0xffffffdc00987947 */ /* 0x000fea000383ffff */
.L_x_71:
[----:B--2---:R2:W4:Y:S02]  /*bec0*/  SYNCS.PHASECHK.TRANS64.TRYWAIT P0, [R4+URZ+0x18060], R3 ;  /* 0x01806003040075a7 */ /* 0x004524000800017f */
[----:B----4-:R-:W-:Y:S05]  /*bed0*/  @!P0 NANOSLEEP.SYNCS 0x989680 ;  /* 0x009896800000895d */ /* 0x010fea0003900000 */
[----:B------:R-:W4:Y:S02]  /*bee0*/  @!P0 SYNCS.PHASECHK.TRANS64 P0, [R4+URZ+0x18060], R3 ;  /* 0x01806003040085a7 */ /* 0x000f24000800007f */
[----:B----4-:R-:W-:Y:S05]  /*bef0*/  @!P0 BRA `(.L_x_71) ;  /* 0xfffffffc00f08947 */ /* 0x010fea000383ffff */
[----:B------:R-:W-:Y:S05]  /*bf00*/  BRA `(.L_x_108) ;  /* 0xffffffec005c7947 */ /* 0x000fea000383ffff */
.L_x_76:
[----:B-1----:R1:W2:Y:S02]  /*bf10*/  SYNCS.PHASECHK.TRANS64.TRYWAIT P0, [R5+URZ+0x18028], R2 ;  /* 0x01802802050075a7 */ /* 0x0022a4000800017f */
[----:B--2---:R-:W-:Y:S05]  /*bf20*/  @!P0 NANOSLEEP.SYNCS 0x989680 ;  /* 0x009896800000895d */ /* 0x004fea0003900000 */
[----:B------:R-:W2:Y:S02]  /*bf30*/  @!P0 SYNCS.PHASECHK.TRANS64 P0, [R5+URZ+0x18028], R2 ;  /* 0x01802802050085a7 */ /* 0x000ea4000800007f */
[----:B--2---:R-:W-:Y:S05]  /*bf40*/  @!P0 BRA `(.L_x_76) ;  /* 0xfffffffc00f08947 */ /* 0x004fea000383ffff */
[----:B------:R-:W-:Y:S05]  /*bf50*/  BRA `(.L_x_109) ;  /* 0xffffffec00e07947 */ /* 0x000fea000383ffff */
.L_x_81:
[----:B-1----:R1:W2:Y:S02]  /*bf60*/  SYNCS.PHASECHK.TRANS64.TRYWAIT P0, [R5+URZ+0x18060], R6 ;  /* 0x01806006050075a7 */ /* 0x0022a4000800017f */
[----:B--2---:R-:W-:Y:S05]  /*bf70*/  @!P0 NANOSLEEP.SYNCS 0x989680 ;  /* 0x009896800000895d */ /* 0x004fea0003900000 */
[----:B------:R-:W2:Y:S02]  /*bf80*/  @!P0 SYNCS.PHASECHK.TRANS64 P0, [R5+URZ+0x18060], R6 ;  /* 0x01806006050085a7 */ /* 0x000ea4000800007f */
[----:B--2---:R-:W-:Y:S05]  /*bf90*/  @!P0 BRA `(.L_x_81) ;  /* 0xfffffffc00f08947 */ /* 0x004fea000383ffff */
[----:B------:R-:W-:Y:S05]  /*bfa0*/  BRA `(.L_x_110) ;  /* 0xfffffff0005c7947 */ /* 0x000fea000383ffff */
.L_x_86:
[----:B-1----:R1:W2:Y:S02]  /*bfb0*/  SYNCS.PHASECHK.TRANS64.TRYWAIT P0, [R4+URZ+0x18028], R7 ;  /* 0x01802807040075a7 */ /* 0x0022a4000800017f */
[----:B--2---:R-:W-:Y:S05]  /*bfc0*/  @!P0 NANOSLEEP.SYNCS 0x989680 ;  /* 0x009896800000895d */ /* 0x004fea0003900000 */
[----:B------:R-:W2:Y:S02]  /*bfd0*/  @!P0 SYNCS.PHASECHK.TRANS64 P0, [R4+URZ+0x18028], R7 ;  /* 0x01802807040085a7 */ /* 0x000ea4000800007f */
[----:B--2---:R-:W-:Y:S05]  /*bfe0*/  @!P0 BRA `(.L_x_86) ;  /* 0xfffffffc00f08947 */ /* 0x004fea000383ffff */
[----:B------:R-:W-:Y:S05]  /*bff0*/  BRA `(.L_x_111) ;  /* 0xfffffff000e47947 */ /* 0x000fea000383ffff */
.L_x_92:
[----:B-1----:R1:W2:Y:S02]  /*c000*/  SYNCS.PHASECHK.TRANS64.TRYWAIT P4, [R6+URZ+0x18028], R5 ;  /* 0x01802805060075a7 */ /* 0x0022a4000808017f */
[----:B--2---:R-:W-:Y:S05]  /*c010*/  @!P4 NANOSLEEP.SYNCS 0x989680 ;  /* 0x009896800000c95d */ /* 0x004fea0003900000 */
[----:B------:R-:W2:Y:S02]  /*c020*/  @!P4 SYNCS.PHASECHK.TRANS64 P4, [R6+URZ+0x18028], R5 ;  /* 0x018028050600c5a7 */ /* 0x000ea4000808007f */
[----:B--2---:R-:W-:Y:S05]  /*c030*/  @!P4 BRA `(.L_x_92) ;  /* 0xfffffffc00f0c947 */ /* 0x004fea000383ffff */
[----:B------:R-:W-:Y:S05]  /*c040*/  BRA `(.L_x_112) ;  /* 0xfffffff4009c7947 */ /* 0x000fea000383ffff */
.L_x_97:
[----:B-1----:R1:W2:Y:S02]  /*c050*/  SYNCS.PHASECHK.TRANS64.TRYWAIT P4, [R6+URZ+0x18028], R7 ;  /* 0x01802807060075a7 */ /* 0x0022a4000808017f */
[----:B--2---:R-:W-:Y:S05]  /*c060*/  @!P4 NANOSLEEP.SYNCS 0x989680 ;  /* 0x009896800000c95d */ /* 0x004fea0003900000 */
[----:B------:R-:W2:Y:S02]  /*c070*/  @!P4 SYNCS.PHASECHK.TRANS64 P4, [R6+URZ+0x18028], R7 ;  /* 0x018028070600c5a7 */ /* 0x000ea4000808007f */
[----:B--2---:R-:W-:Y:S05]  /*c080*/  @!P4 BRA `(.L_x_97) ;  /* 0xfffffffc00f0c947 */ /* 0x004fea000383ffff */
[----:B------:R-:W-:Y:S05]  /*c090*/  BRA `(.L_x_113) ;  /* 0xfffffff800247947 */ /* 0x000fea000383ffff */
        .weak           $__internal_0_$__cuda_sm20_rcp_rn_f32_slowpath
        .type           $__internal_0_$__cuda_sm20_rcp_rn_f32_slowpath,@function
        .size           $__internal_0_$__cuda_sm20_rcp_rn_f32_slowpath,(.L_x_119 - $__internal_0_$__cuda_sm20_rcp_rn_f32_slowpath)
$__internal_0_$__cuda_sm20_rcp_rn_f32_slowpath:
[----:B------:R-:W-:Y:S01]  /*c0a0*/  IMAD.SHL.U32 R0, R2, 0x2, RZ ;  /* 0x0000000202007824 */ /* 0x000fe200078e00ff */
[----:B------:R-:W-:Y:S04]  /*c0b0*/  BSSY B2, `(.L_x_114) ;  /* 0x0000030000027945 */ /* 0x000fe80003800000 */
[----:B------:R-:W-:-:S04]  /*c0c0*/  SHF.R.U32.HI R18, RZ, 0x18, R0 ;  /* 0x00000018ff127819 */ /* 0x000fc80000011600 */
[----:B------:R-:W-:-:S13]  /*c0d0*/  ISETP.NE.U32.AND P0, PT, R18, RZ, PT ;  /* 0x000000ff1200720c */ /* 0x000fda0003f05070 */
[----:B------:R-:W-:Y:S05]  /*c0e0*/  @P0 BRA `(.L_x_115) ;  /* 0x0000000000280947 */ /* 0x000fea0003800000 */
[----:B------:R-:W-:-:S04]  /*c0f0*/  SHF.L.U32 R0, R2, 0x1, RZ ;  /* 0x0000000102007819 */ /* 0x000fc800000006ff */
[----:B------:R-:W-:-:S13]  /*c100*/  ISETP.NE.AND P0, PT, R0, RZ, PT ;  /* 0x000000ff0000720c */ /* 0x000fda0003f05270 */
[----:B------:R-:W-:Y:S01]  /*c110*/  @P0 FFMA R10, R2, 1.84467440737095516160e+19, RZ ;  /* 0x5f800000020a0823 */ /* 0x000fe200000000ff */
[----:B------:R-:W-:Y:S08]  /*c120*/  @!P0 MUFU.RCP R3, R2 ;  /* 0x0000000200038308 */ /* 0x000ff00000001000 */
[----:B------:R-:W1:Y:S02]  /*c130*/  @P0 MUFU.RCP R13, R10 ;  /* 0x0000000a000d0308 */ /* 0x000e640000001000 */
[----:B-1----:R-:W-:-:S04]  /*c140*/  @P0 FFMA R0, R10, R13, -1 ;  /* 0xbf8000000a000423 */ /* 0x002fc8000000000d */
[----:B------:R-:W-:-:S04]  /*c150*/  @P0 FADD.FTZ R0, -R0, -RZ ;  /* 0x800000ff00000221 */ /* 0x000fc80000010100 */
[----:B------:R-:W-:-:S04]  /*c160*/  @P0 FFMA R0, R13, R0, R13 ;  /* 0x000000000d000223 */ /* 0x000fc8000000000d */
[----:B------:R-:W-:Y:S01]  /*c170*/  @P0 FFMA R3, R0, 1.84467440737095516160e+19, RZ ;  /* 0x5f80000000030823 */ /* 0x000fe200000000ff */
[----:B------:R-:W-:Y:S06]  /*c180*/  BRA `(.L_x_116) ;  /* 0x0000000000887947 */ /* 0x000fec0003800000 */
.L_x_115:
[----:B------:R-:W-:-:S04]  /*c190*/  IADD3 R19, R18, -0xfd, RZ ;  /* 0xffffff0312137810 */ /* 0x000fc80007ffe0ff */
[----:B------:R-:W-:-:S13]  /*c1a0*/  ISETP.GT.U32.AND P0, PT, R19, 0x1, PT ;  /* 0x000000011300780c */ /* 0x000fda0003f04070 */
[----:B------:R-:W-:Y:S05]  /*c1b0*/  @P0 BRA `(.L_x_117) ;  /* 0x0000000000780947 */ /* 0x000fea0003800000 */
[----:B------:R-:W-:Y:S01]  /*c1c0*/  LOP3.LUT R0, R2, 0x7fffff, RZ, 0xc0, !PT ;  /* 0x007fffff02007812 */ /* 0x000fe200078ec0ff */
[----:B------:R-:W-:-:S03]  /*c1d0*/  IMAD.MOV.U32 R14, RZ, RZ, 0x3 ;  /* 0x00000003ff0e7424 */ /* 0x000fc600078e00ff */
[----:B------:R-:W-:Y:S02]  /*c1e0*/  LOP3.LUT R0, R0, 0x3f800000, RZ, 0xfc, !PT ;  /* 0x3f80000000007812 */ /* 0x000fe400078efcff */
[----:B------:R-:W-:Y:S02]  /*c1f0*/  SHF.L.U32 R14, R14, R19, RZ ;  /* 0x000000130e0e7219 */ /* 0x000fe400000006ff */
[----:B------:R-:W1:Y:S02]  /*c200*/  MUFU.RCP R3, R0 ;  /* 0x0000000000037308 */ /* 0x000e640000001000 */
[----:B-1----:R-:W-:-:S04]  /*c210*/  FFMA R10, R0, R3, -1 ;  /* 0xbf800000000a7423 */ /* 0x002fc80000000003 */
[----:B------:R-:W-:-:S04]  /*c220*/  FADD.FTZ R10, -R10, -RZ ;  /* 0x800000ff0a0a7221 */ /* 0x000fc80000010100 */
[CCC-:B------:R-:W-:Y:S01]  /*c230*/  FFMA.RM R12, R3.reuse, R10.reuse, R3.reuse ;  /* 0x0000000a030c7223 */ /* 0x1c0fe20000004003 */
[----:B------:R-:W-:-:S04]  /*c240*/  FFMA.RP R13, R3, R10, R3 ;  /* 0x0000000a030d7223 */ /* 0x000fc80000008003 */
[C---:B------:R-:W-:Y:S02]  /*c250*/  LOP3.LUT R3, R12.reuse, 0x7fffff, RZ, 0xc0, !PT ;  /* 0x007fffff0c037812 */ /* 0x040fe400078ec0ff */
[----:B------:R-:W-:Y:S02]  /*c260*/  FSETP.NEU.FTZ.AND P0, PT, R12, R13, PT ;  /* 0x0000000d0c00720b */ /* 0x000fe40003f1d000 */
[----:B------:R-:W-:Y:S02]  /*c270*/  LOP3.LUT R3, R3, 0x800000, RZ, 0xfc, !PT ;  /* 0x0080000003037812 */ /* 0x000fe400078efcff */
[----:B------:R-:W-:Y:S02]  /*c280*/  SEL R10, RZ, 0xffffffff, !P0 ;  /* 0xffffffffff0a7807 */ /* 0x000fe40004000000 */
[----:B------:R-:W-:Y:S02]  /*c290*/  LOP3.LUT R14, R14, R3, RZ, 0xc0, !PT ;  /* 0x000000030e0e7212 */ /* 0x000fe400078ec0ff */
[----:B------:R-:W-:-:S02]  /*c2a0*/  IADD3 R10, -R10, RZ, RZ ;  /* 0x000000ff0a0a7210 */ /* 0x000fc40007ffe1ff */
[-C--:B------:R-:W-:Y:S02]  /*c2b0*/  SHF.R.U32.HI R14, RZ, R19.reuse, R14 ;  /* 0x00000013ff0e7219 */ /* 0x080fe4000001160e */
[----:B------:R-:W-:Y:S02]  /*c2c0*/  LOP3.LUT P1, RZ, R10, R19, R3, 0xf8, !PT ;  /* 0x000000130aff7212 */ /* 0x000fe4000782f803 */
[C---:B------:R-:W-:Y:S02]  /*c2d0*/  LOP3.LUT P0, RZ, R14.reuse, 0x1, RZ, 0xc0, !PT ;  /* 0x000000010eff7812 */ /* 0x040fe4000780c0ff */
[----:B------:R-:W-:-:S04]  /*c2e0*/  LOP3.LUT P2, RZ, R14, 0x2, RZ, 0xc0, !PT ;  /* 0x000000020eff7812 */ /* 0x000fc8000784c0ff */
[----:B------:R-:W-:Y:S02]  /*c2f0*/  PLOP3.LUT P0, PT, P0, P1, P2, 0xe0, 0x0 ;  /* 0x000000000000781c */ /* 0x000fe40000703c20 */
[----:B------:R-:W-:Y:S02]  /*c300*/  LOP3.LUT P1, RZ, R2, 0x7fffff, RZ, 0xc0, !PT ;  /* 0x007fffff02ff7812 */ /* 0x000fe4000782c0ff */
[----:B------:R-:W-:-:S04]  /*c310*/  SEL R0, RZ, 0x1, !P0 ;  /* 0x00000001ff007807 */ /* 0x000fc80004000000 */
[----:B------:R-:W-:-:S04]  /*c320*/  IADD3 R0, -R0, RZ, RZ ;  /* 0x000000ff00007210 */ /* 0x000fc80007ffe1ff */
[----:B------:R-:W-:Y:S01]  /*c330*/  ISETP.GE.AND P0, PT, R0, RZ, PT ;  /* 0x000000ff0000720c */ /* 0x000fe20003f06270 */
[----:B------:R-:W-:-:S05]  /*c340*/  VIADD R0, R18, 0xffffff04 ;  /* 0xffffff0412007836 */ /* 0x000fca0000000000 */
[----:B------:R-:W-:-:S07]  /*c350*/  SHF.R.U32.HI R3, RZ, R0, R3 ;  /* 0x00000000ff037219 */ /* 0x000fce0000011603 */
[----:B------:R-:W-:-:S04]  /*c360*/  @!P0 IADD3 R3, R3, 0x1, RZ ;  /* 0x0000000103038810 */ /* 0x000fc80007ffe0ff */
[----:B------:R-:W-:-:S04]  /*c370*/  @!P1 SHF.L.U32 R3, R3, 0x1, RZ ;  /* 0x0000000103039819 */ /* 0x000fc800000006ff */
[----:B------:R-:W-:Y:S01]  /*c380*/  LOP3.LUT R3, R3, 0x80000000, R2, 0xf8, !PT ;  /* 0x8000000003037812 */ /* 0x000fe200078ef802 */
[----:B------:R-:W-:Y:S06]  /*c390*/  BRA `(.L_x_116) ;  /* 0x0000000000047947 */ /* 0x000fec0003800000 */
.L_x_117:
[----:B------:R1:W2:Y:S02]  /*c3a0*/  MUFU.RCP R3, R2 ;  /* 0x0000000200037308 */ /* 0x0002a40000001000 */
.L_x_116:
[----:B------:R-:W-:Y:S05]  /*c3b0*/  BSYNC B2 ;  /* 0x0000000000027941 */ /* 0x000fea0003800000 */
.L_x_114:
[----:B--2---:R-:W-:Y:S01]  /*c3c0*/  IMAD.MOV.U32 R10, RZ, RZ, R3 ;  /* 0x000000ffff0a7224 */ /* 0x004fe200078e0003 */
[----:B-1----:R-:W-:Y:S02]  /*c3d0*/  MOV R2, R15 ;  /* 0x0000000f00027202 */ /* 0x002fe40000000f00 */
[----:B------:R-:W-:-:S04]  /*c3e0*/  MOV R3, 0x0 ;  /* 0x0000000000037802 */ /* 0x000fc80000000f00 */
[----:B------:R-:W-:Y:S05]  /*c3f0*/  RET.REL.NODEC R2 `(_ZN7cutlass13device_kernelINS_4fmha6kernel28FmhaKernelTmaWarpSpecializedINS1_10collective30FmhaMainloopTmaWarpSpecializedINS_6half_tEffN4cute5tupleIJNS7_1CILi128EEESA_NS9_ILi64EEEEEENS8_IJiNS9_ILi1EEENS8_IJiiEEEEEESF_SF_NS4_14ResidualFusionEJEEENS4_15FmhaFwdEpilogueIS6_fNS8_IJSB_SB_SA_EEEEENS2_23IndividualTileSchedulerEJEEEEEvNT_6ParamsE) ;  /* 0xffffff3c02007950 */ /* 0x000fea0003c3ffff */
.L_x_118:
[----:B------:R-:W-:-:S00]  /*c400*/  BRA `(.L_x_118) ;  /* 0xfffffffc00fc7947 */ /* 0x000fc0000383ffff */
[----:B------:R-:W-:-:S00]  /*c410*/  NOP ;  /* 0x0000000000007918 */ /* 0x000fc00000000000 */
        /* <DEDUP_REMOVED lines=14> */
.L_x_119:


//--------------------- .nv.global.init           --------------------------
	.section	.nv.global.init,"aw",@progbits
.nv.global.init:
	.type		$str$24,@object
	.size		$str$24,($str$25 - $str$24)
$str$24:
        /*0000*/ 	.byte	0x28, 0x61, 0x64, 0x64, 0x72, 0x65, 0x73, 0x73, 0x20, 0x26, 0x20, 0x6d, 0x61, 0x73, 0x6b, 0x29
        /*0010*/ 	.byte	0x20, 0x3d, 0x3d, 0x20, 0x30, 0x00
	.type		$str$25,@object
	.size		$str$25,(__unnamed_1 - $str$25)
$str$25:
        /*0016*/ 	.byte	0x2f, 0x74, 0x6d, 0x70, 0x2f, 0x63, 0x75, 0x74, 0x6c, 0x61, 0x73, 0x73, 0x5f, 0x73, 0x77, 0x65
        /*0026*/ 	.byte	0x65, 0x70, 0x5f, 0x73, 0x72, 0x63, 0x2f, 0x69, 0x6e, 0x63, 0x6c, 0x75, 0x64, 0x65, 0x2f, 0x63
        /*0036*/ 	.byte	0x75, 0x74, 0x65, 0x2f, 0x70, 0x6f, 0x69, 0x6e, 0x74, 0x65, 0x72, 0x5f, 0x66, 0x6c, 0x61, 0x67
        /*0046*/ 	.byte	0x67, 0x65, 0x64, 0x2e, 0x68, 0x70, 0x70, 0x00
	.type		__unnamed_1,@object
	.size		__unnamed_1,(.L_0 - __unnamed_1)
__unnamed_1:
        /*004e*/ 	.byte	0x61, 0x75, 0x74, 0x6f, 0x20, 0x63, 0x75, 0x74, 0x65, 0x3a, 0x3a, 0x61, 0x73, 0x5f, 0x70, 0x6f
        /* <DEDUP_REMOVED lines=27> */
        /*020e*/ 	.byte	0x3e, 0x3e, 0x3e, 0x3e, 0x3e, 0x5d, 0x00
.L_0:


//--------------------- .nv.shared._ZN7cutlass13device_kernelINS_4fmha6kernel28FmhaKernelTmaWarpSpecializedINS1_10collective30FmhaMainloopTmaWarpSpecializedINS_6half_tEffN4cute5tupleIJNS7_1CILi128EEESA_NS9_ILi64EEEEEENS8_IJiNS9_ILi1EEENS8_IJiiEEEEEESF_SF_NS4_14ResidualFusionEJEEENS4_15FmhaFwdEpilogueIS6_fNS8_IJSB_SB_SA_EEEEENS2_23IndividualTileSchedulerEJEEEEEvNT_6ParamsE --------------------------
	.section	.nv.shared._ZN7cutlass13device_kernelINS_4fmha6kernel28FmhaKernelTmaWarpSpecializedINS1_10collective30FmhaMainloopTmaWarpSpecializedINS_6half_tEffN4cute5tupleIJNS7_1CILi128EEESA_NS9_ILi64EEEEEENS8_IJiNS9_ILi1EEENS8_IJiiEEEEEESF_SF_NS4_14ResidualFusionEJEEENS4_15FmhaFwdEpilogueIS6_fNS8_IJSB_SB_SA_EEEEENS2_23IndividualTileSchedulerEJEEEEEvNT_6ParamsE,"aw",@nobits
	.sectionflags	@""
	.align	16
	.zero		1024


//--------------------- .nv.shared.reserved.0     --------------------------
	.section	.nv.shared.reserved.0,"aw",@nobits
	.weak		__nv_reservedSMEM_offset_0_alias
	.size		__nv_reservedSMEM_offset_0_alias, 0, 0
	.other		__nv_reservedSMEM_offset_0_alias,@"STO_CUDA_RESERVED_SHARED STV_DEFAULT"
__nv_reservedSMEM_offset_0_alias:
	.zero		0


//--------------------- .nv.global                --------------------------
	.section	.nv.global,"aw",@nobits
.nv.global:
	.type		_ZN39_INTERNAL_2785808b_4_k_cu_9e2b0397_30344cute1_E,@object
	.size		_ZN39_INTERNAL_2785808b_4_k_cu_9e2b0397_30344cute1_E,(_ZN39_INTERNAL_2785808b_4_k_cu_9e2b0397_30344cuda3std3__45__cpo6cbeginE - _ZN39_INTERNAL_2785808b_4_k_cu_9e2b0397_30344cute1_E)
_ZN39_INTERNAL_2785808b_4_k_cu_9e2b0397_30344cute1_E:
	.zero		1
	.type		_ZN39_INTERNAL_2785808b_4_k_cu_9e2b0397_30344cuda3std3__45__cpo6cbeginE,@object
	.size		_ZN39_INTERNAL_2785808b_4_k_cu_9e2b0397_30344cuda3std3__45__cpo6cbeginE,(_ZN39_INTERNAL_2785808b_4_k_cu_9e2b0397_30344cuda3std3__48in_placeE - _ZN39_INTERNAL_2785808b_4_k_cu_9e2b0397_30344cuda3std3__45__cpo6cbeginE)
_ZN39_INTERNAL_2785808b_4_k_cu_9e2b0397_30344cuda3std3__45__cpo6cbeginE:
	.zero		1
	.type		_ZN39_INTERNAL_2785808b_4_k_cu_9e2b0397_30344cuda3std3__48in_placeE,@object
	.size		_ZN39_INTERNAL_2785808b_4_k_cu_9e2b0397_30344cuda3std3__48in_placeE,(_ZN39_INTERNAL_2785808b_4_k_cu_9e2b0397_30344cuda3std6ranges3__45__cpo9iter_moveE - _ZN39_INTERNAL_2785808b_4_k_cu_9e2b0397_30344cuda3std3__48in_placeE)
_ZN39_INTERNAL_2785808b_4_k_cu_9e2b0397_30344cuda3std3__48in_placeE:
	.zero		1
	.type		_ZN39_INTERNAL_2785808b_4_k_cu_9e2b0397_30344cuda3std6ranges3__45__cpo9iter_moveE,@object
	.size		_ZN39_INTERNAL_2785808b_4_k_cu_9e2b0397_30344cuda3std6ranges3__45__cpo9iter_moveE,(_ZN39_INTERNAL_2785808b_4_k_cu_9e2b0397_30344cuda3std3__45__cpo5beginE - _ZN39_INTERNAL_2785808b_4_k_cu_9e2b0397_30344cuda3std6ranges3__45__cpo9iter_moveE)
_ZN39_INTERNAL_2785808b_4_k_cu_9e2b0397_30344cuda3std6ranges3__45__cpo9iter_moveE:
	.zero		1
	.type		_ZN39_INTERNAL_2785808b_4_k_cu_9e2b0397_30344cuda3std3__45__cpo5beginE,@object
	.size		_ZN39_INTERNAL_2785808b_4_k_cu_9e2b0397_30344cuda3std3__45__cpo5beginE,(_ZN39_INTERNAL_2785808b_4_k_cu_9e2b0397_30344cuda3std3__441_GLOBAL__N__2785808b_4_k_cu_9e2b0397_30346ignoreE - _ZN39_INTERNAL_2785808b_4_k_cu_9e2b0397_30344cuda3std3__45__cpo5beginE)
_ZN39_INTERNAL_2785808b_4_k_cu_9e2b0397_30344cuda3std3__45__cpo5beginE:
	.zero		1
	.type		_ZN39_INTERNAL_2785808b_4_k_cu_9e2b0397_30344cuda3std3__441_GLOBAL__N__2785808b_4_k_cu_9e2b0397_30346ignoreE,@object
	.size		_ZN39_INTERNAL_2785808b_4_k_cu_9e2b0397_30344cuda3std3__441_GLOBAL__N__2785808b_4_k_cu_9e2b0397_30346ignoreE,(_ZN39_INTERNAL_2785808b_4_k_cu_9e2b0397_30344cute7productE - _ZN39_INTERNAL_2785808b_4_k_cu_9e2b0397_30344cuda3std3__441_GLOBAL__N__2785808b_4_k_cu_9e2b0397_30346ignoreE)
_ZN39_INTERNAL_2785808b_4_k_cu_9e2b0397_30344cuda3std3__441_GLOBAL__N__2785808b_4_k_cu_9e2b0397_30346ignoreE:
	.zero		1
	.type		_ZN39_INTERNAL_2785808b_4_k_cu_9e2b0397_30344cute7productE,@object
	.size		_ZN39_INTERNAL_2785808b_4_k_cu_9e2b0397_30344cute7productE,(_ZN39_INTERNAL_2785808b_4_k_cu_9e2b0397_30344cuda3std3__45__cpo3endE - _ZN39_INTERNAL_2785808b_4_k_cu_9e2b0397_30344cute7productE)
_ZN39_INTERNAL_2785808b_4_k_cu_9e2b0397_30344cute7productE:
	.zero		1
	.type		_ZN39_INTERNAL_2785808b_4_k_cu_9e2b0397_30344cuda3std3__45__cpo3endE,@object
	.size		_ZN39_INTERNAL_2785808b_4_k_cu_9e2b0397_30344cuda3std3__45__cpo3endE,(_ZN39_INTERNAL_2785808b_4_k_cu_9e2b0397_30344cuda3std3__419piecewise_constructE - _ZN39_INTERNAL_2785808b_4_k_cu_9e2b0397_30344cuda3std3__45__cpo3endE)
_ZN39_INTERNAL_2785808b_4_k_cu_9e2b0397_30344cuda3std3__45__cpo3endE:
	.zero		1
	.type		_ZN39_INTERNAL_2785808b_4_k_cu_9e2b0397_30344cuda3std3__419piecewise_constructE,@object
	.size		_ZN39_INTERNAL_2785808b_4_k_cu_9e2b0397_30344cuda3std3__419piecewise_constructE,(_ZN39_INTERNAL_2785808b_4_k_cu_9e2b0397_30344cuda3std3__45__cpo4cendE - _ZN39_INTERNAL_2785808b_4_k_cu_9e2b0397_30344cuda3std3__419piecewise_constructE)
_ZN39_INTERNAL_2785808b_4_k_cu_9e2b0397_30344cuda3std3__419piecewise_constructE:
	.zero		1
	.type		_ZN39_INTERNAL_2785808b_4_k_cu_9e2b0397_30344cuda3std3__45__cpo4cendE,@object
	.size		_ZN39_INTERNAL_2785808b_4_k_cu_9e2b0397_30344cuda3std3__45__cpo4cendE,(_ZN39_INTERNAL_2785808b_4_k_cu_9e2b0397_30344cuda3std6ranges3__45__cpo4swapE - _ZN39_INTERNAL_2785808b_4_k_cu_9e2b0397_30344cuda3std3__45__cpo4cendE)
_ZN39_INTERNAL_2785808b_4_k_cu_9e2b0397_30344cuda3std3__45__cpo4cendE:
	.zero		1
	.type		_ZN39_INTERNAL_2785808b_4_k_cu_9e2b0397_30344cuda3std6ranges3__45__cpo4swapE,@object
	.size		_ZN39_INTERNAL_2785808b_4_k_cu_9e2b0397_30344cuda3std6ranges3__45__cpo4swapE,(.L_8 - _ZN39_INTERNAL_2785808b_4_k_cu_9e2b0397_30344cuda3std6ranges3__45__cpo4swapE)
_ZN39_INTERNAL_2785808b_4_k_cu_9e2b0397_30344cuda3std6ranges3__45__cpo4swapE:
	.zero		1
.L_8:


//--------------------- .nv.constant0._ZN7cutlass13device_kernelINS_4fmha6kernel28FmhaKernelTmaWarpSpecializedINS1_10collective30FmhaMainloopTmaWarpSpecializedINS_6half_tEffN4cute5tupleIJNS7_1CILi128EEESA_NS9_ILi64EEEEEENS8_IJiNS9_ILi1EEENS8_IJiiEEEEEESF_SF_NS4_14ResidualFusionEJEEENS4_15FmhaFwdEpilogueIS6_fNS8_IJSB_SB_SA_EEEEENS2_23IndividualTileSchedulerEJEEEEEvNT_6ParamsE --------------------------
	.section	.nv.constant0._ZN7cutlass13device_kernelINS_4fmha6kernel28FmhaKernelTmaWarpSpecializedINS1_10collective30FmhaMainloopTmaWarpSpecializedINS_6half_tEffN4cute5tupleIJNS7_1CILi128EEESA_NS9_ILi64EEEEEENS8_IJiNS9_ILi1EEENS8_IJiiEEEEEESF_SF_NS4_14ResidualFusionEJEEENS4_15FmhaFwdEpilogueIS6_fNS8_IJSB_SB_SA_EEEEENS2_23IndividualTileSchedulerEJEEEEEvNT_6ParamsE,"a",@progbits
	.sectionflags	@""
	.align	4
.nv.constant0._ZN7cutlass13device_kernelINS_4fmha6kernel28FmhaKernelTmaWarpSpecializedINS1_10collective30FmhaMainloopTmaWarpSpecializedINS_6half_tEffN4cute5tupleIJNS7_1CILi128EEESA_NS9_ILi64EEEEEENS8_IJiNS9_ILi1EEENS8_IJiiEEEEEESF_SF_NS4_14ResidualFusionEJEEENS4_15FmhaFwdEpilogueIS6_fNS8_IJSB_SB_SA_EEEEENS2_23IndividualTileSchedulerEJEEEEEvNT_6ParamsE:
	.zero		2688


//--------------------- SYMBOLS --------------------------

	.type		.nv.reservedSmem.offset0,@object
	.size		.nv.reservedSmem.offset0,0x4
	.type		__assertfail,@function
